// auto-generated by cutlass_sweep.gemm — config: {"arch": "sm_90", "cluster_m": 1, "cluster_n": 2, "dtype": "e5m2", "dtype_b": "e5m2", "layout": "nt", "stages": 0, "tile_k": 64, "tile_m": 128, "tile_n": 256}
#include "cutlass/cutlass.h"
#include "cutlass/gemm/collective/collective_builder.hpp"
#include "cutlass/gemm/device/gemm_universal_adapter.h"
#include "cutlass/gemm/kernel/gemm_universal.hpp"
#include "cutlass/epilogue/collective/collective_builder.hpp"

using ElemA = cutlass::float_e5m2_t;
using ElemB = cutlass::float_e5m2_t;
using ElemCD = cutlass::float_e5m2_t;
using Acc  = float;
using TileShape    = cute::Shape<cute::_128, cute::_256, cute::_64>;
using ClusterShape = cute::Shape<cute::_1, cute::_2, cute::_1>;

using CollectiveEpilogue = typename cutlass::epilogue::collective::CollectiveBuilder<
    cutlass::arch::Sm90, cutlass::arch::OpClassTensorOp,
    TileShape, ClusterShape,
    cutlass::epilogue::collective::EpilogueTileAuto,
    Acc, Acc,
    ElemCD, cutlass::layout::RowMajor, 128 / cutlass::sizeof_bits<ElemCD>::value,
    ElemCD, cutlass::layout::RowMajor, 128 / cutlass::sizeof_bits<ElemCD>::value,
    cutlass::epilogue::collective::EpilogueScheduleAuto
  >::CollectiveOp;

using CollectiveMainloop = typename cutlass::gemm::collective::CollectiveBuilder<
    cutlass::arch::Sm90, cutlass::arch::OpClassTensorOp,
    ElemA, cutlass::layout::RowMajor, 128 / cutlass::sizeof_bits<ElemA>::value,
    ElemB, cutlass::layout::ColumnMajor, 128 / cutlass::sizeof_bits<ElemB>::value,
    Acc,
    TileShape, ClusterShape,
    cutlass::gemm::collective::StageCountAutoCarveout<static_cast<int>(sizeof(typename CollectiveEpilogue::SharedStorage))>,
    cutlass::gemm::collective::KernelScheduleAuto
  >::CollectiveOp;

using GemmKernel = cutlass::gemm::kernel::GemmUniversal<
    cute::Shape<int,int,int,int>,
    CollectiveMainloop,
    CollectiveEpilogue
>;
using Gemm = cutlass::gemm::device::GemmUniversalAdapter<GemmKernel>;

// Force the device kernel symbol into the cubin without needing a host main.
auto* _anchor = &cutlass::device_kernel<GemmKernel>;


// ===== COMPILED SASS (sm_90a) =====

	.target	sm_90a

	.elftype	@"ET_EXEC"


//--------------------- .note.nv.tkinfo           --------------------------
	.section	.note.nv.tkinfo,"",@"SHT_NOTE"
	.sectionflags	@"SHF_NOTE_NV_TKINFO"
	.tkinfo
        /*0018*/ 	.word	0x00000002
        /*0030*/ 	.string	""
        /*0030*/ 	.string	"ptxas"
        /*0030*/ 	.string	"Cuda compilation tools, release 13.0, V13.0.88"
        /*0030*/ 	.string	"Build cuda_13.0.r13.0/compiler.36424714_0"
        /*0030*/ 	.string	"-arch sm_90a -m 64 "



//--------------------- .note.nv.cuinfo           --------------------------
	.section	.note.nv.cuinfo,"",@"SHT_NOTE"
	.sectionflags	@"SHF_NOTE_NV_CUINFO"
        /*0018*/ 	.short	0x0002
        /*001a*/ 	.short	0x005a
        /*001c*/ 	.short	0x0082
	.zero		2


//--------------------- .nv.info                  --------------------------
	.section	.nv.info,"",@"SHT_CUDA_INFO"
	.align	4


	//----- nvinfo : EIATTR_REGCOUNT
	.align		4
        /*0000*/ 	.byte	0x04, 0x2f
        /*0002*/ 	.short	(.L_12 - .L_11)
	.align		4
.L_11:
        /*0004*/ 	.word	index@(_ZN7cutlass13device_kernelINS_4gemm6kernel13GemmUniversalIN4cute5tupleIJiiiiEEENS1_10collective13CollectiveMmaINS1_37MainloopSm90TmaGmmaWarpSpecializedFP8ILi9ENS5_IJNS4_1CILi1EEENSA_ILi2EEESB_EEENS1_35KernelTmaWarpSpecializedCooperativeEEENS5_IJNSA_ILi128EEENSA_ILi256EEENSA_ILi64EEEEEENS_12float_e5m2_tENS5_IJlSB_lEEESK_SL_NS4_8TiledMMAINS4_8MMA_AtomIJNS4_4SM904GMMA31MMA_64x256x32_F32E5M2E5M2_SS_TNILNSP_7ScaleInE1ELSR_1EEEEEENS4_6LayoutINS5_IJSC_SB_SB_EEENS5_IJSB_NSA_ILi0EEESW_EEEEENS5_IJNS4_10UnderscoreESZ_SZ_EEEEENS4_23SM90_TMA_LOAD_MULTICASTENS4_14ComposedLayoutINS4_7SwizzleILi2ELi4ELi3EEENS4_18smem_ptr_flag_bitsILi8EEENSU_INS5_IJNSA_ILi8EEESI_EEENS5_IJSI_SB_EEEEEEEvNS4_8identityENS4_13SM90_TMA_LOADES1C_vS1D_EENS_8epilogue10collective6detail29Sm90TmaWarpSpecializedAdapterINS1H_15DefaultEpilogueISK_SL_SL_NS1G_6thread17LinearCombinationISK_Li1EffLNS1L_9ScaleType4KindE0ELNS_15FloatRoundStyleE2ESK_EENS1_15EpilogueDefaultEEEEEvvEEEEvNT_6ParamsE)
        /*0008*/ 	.word	0x000000a8


	//----- nvinfo : EIATTR_FRAME_SIZE
	.align		4
.L_12:
        /*000c*/ 	.byte	0x04, 0x11
        /*000e*/ 	.short	(.L_14 - .L_13)
	.align		4
.L_13:
        /*0010*/ 	.word	index@(_ZN7cutlass13device_kernelINS_4gemm6kernel13GemmUniversalIN4cute5tupleIJiiiiEEENS1_10collective13CollectiveMmaINS1_37MainloopSm90TmaGmmaWarpSpecializedFP8ILi9ENS5_IJNS4_1CILi1EEENSA_ILi2EEESB_EEENS1_35KernelTmaWarpSpecializedCooperativeEEENS5_IJNSA_ILi128EEENSA_ILi256EEENSA_ILi64EEEEEENS_12float_e5m2_tENS5_IJlSB_lEEESK_SL_NS4_8TiledMMAINS4_8MMA_AtomIJNS4_4SM904GMMA31MMA_64x256x32_F32E5M2E5M2_SS_TNILNSP_7ScaleInE1ELSR_1EEEEEENS4_6LayoutINS5_IJSC_SB_SB_EEENS5_IJSB_NSA_ILi0EEESW_EEEEENS5_IJNS4_10UnderscoreESZ_SZ_EEEEENS4_23SM90_TMA_LOAD_MULTICASTENS4_14ComposedLayoutINS4_7SwizzleILi2ELi4ELi3EEENS4_18smem_ptr_flag_bitsILi8EEENSU_INS5_IJNSA_ILi8EEESI_EEENS5_IJSI_SB_EEEEEEEvNS4_8identityENS4_13SM90_TMA_LOADES1C_vS1D_EENS_8epilogue10collective6detail29Sm90TmaWarpSpecializedAdapterINS1H_15DefaultEpilogueISK_SL_SL_NS1G_6thread17LinearCombinationISK_Li1EffLNS1L_9ScaleType4KindE0ELNS_15FloatRoundStyleE2ESK_EENS1_15EpilogueDefaultEEEEEvvEEEEvNT_6ParamsE)
        /*0014*/ 	.word	0x00000100


	//----- nvinfo : EIATTR_MIN_STACK_SIZE
	.align		4
.L_14:
        /*0018*/ 	.byte	0x04, 0x12
        /*001a*/ 	.short	(.L_16 - .L_15)
	.align		4
.L_15:
        /*001c*/ 	.word	index@(_ZN7cutlass13device_kernelINS_4gemm6kernel13GemmUniversalIN4cute5tupleIJiiiiEEENS1_10collective13CollectiveMmaINS1_37MainloopSm90TmaGmmaWarpSpecializedFP8ILi9ENS5_IJNS4_1CILi1EEENSA_ILi2EEESB_EEENS1_35KernelTmaWarpSpecializedCooperativeEEENS5_IJNSA_ILi128EEENSA_ILi256EEENSA_ILi64EEEEEENS_12float_e5m2_tENS5_IJlSB_lEEESK_SL_NS4_8TiledMMAINS4_8MMA_AtomIJNS4_4SM904GMMA31MMA_64x256x32_F32E5M2E5M2_SS_TNILNSP_7ScaleInE1ELSR_1EEEEEENS4_6LayoutINS5_IJSC_SB_SB_EEENS5_IJSB_NSA_ILi0EEESW_EEEEENS5_IJNS4_10UnderscoreESZ_SZ_EEEEENS4_23SM90_TMA_LOAD_MULTICASTENS4_14ComposedLayoutINS4_7SwizzleILi2ELi4ELi3EEENS4_18smem_ptr_flag_bitsILi8EEENSU_INS5_IJNSA_ILi8EEESI_EEENS5_IJSI_SB_EEEEEEEvNS4_8identityENS4_13SM90_TMA_LOADES1C_vS1D_EENS_8epilogue10collective6detail29Sm90TmaWarpSpecializedAdapterINS1H_15DefaultEpilogueISK_SL_SL_NS1G_6thread17LinearCombinationISK_Li1EffLNS1L_9ScaleType4KindE0ELNS_15FloatRoundStyleE2ESK_EENS1_15EpilogueDefaultEEEEEvvEEEEvNT_6ParamsE)
        /*0020*/ 	.word	0x00000100
.L_16:


//--------------------- .nv.compat                --------------------------
	.section	.nv.compat,"",@"SHT_CUDA_COMPAT_INFO"
	.align	4
        /*0000*/ 	.byte	0x02, 0x09, 0x01, 0x00, 0x02, 0x02, 0x04, 0x00, 0x02, 0x05, 0x05, 0x00, 0x03, 0x07, 0x01, 0x01
        /*0010*/ 	.byte	0x02, 0x03, 0x01, 0x00, 0x02, 0x06, 0x01, 0x00, 0x04, 0x0b, 0x08, 0x00, 0x00, 0x00, 0x00, 0x00
        /*0020*/ 	.byte	0x00, 0x00, 0x00, 0x00


//--------------------- .nv.info._ZN7cutlass13device_kernelINS_4gemm6kernel13GemmUniversalIN4cute5tupleIJiiiiEEENS1_10collective13CollectiveMmaINS1_37MainloopSm90TmaGmmaWarpSpecializedFP8ILi9ENS5_IJNS4_1CILi1EEENSA_ILi2EEESB_EEENS1_35KernelTmaWarpSpecializedCooperativeEEENS5_IJNSA_ILi128EEENSA_ILi256EEENSA_ILi64EEEEEENS_12float_e5m2_tENS5_IJlSB_lEEESK_SL_NS4_8TiledMMAINS4_8MMA_AtomIJNS4_4SM904GMMA31MMA_64x256x32_F32E5M2E5M2_SS_TNILNSP_7ScaleInE1ELSR_1EEEEEENS4_6LayoutINS5_IJSC_SB_SB_EEENS5_IJSB_NSA_ILi0EEESW_EEEEENS5_IJNS4_10UnderscoreESZ_SZ_EEEEENS4_23SM90_TMA_LOAD_MULTICASTENS4_14ComposedLayoutINS4_7SwizzleILi2ELi4ELi3EEENS4_18smem_ptr_flag_bitsILi8EEENSU_INS5_IJNSA_ILi8EEESI_EEENS5_IJSI_SB_EEEEEEEvNS4_8identityENS4_13SM90_TMA_LOADES1C_vS1D_EENS_8epilogue10collective6detail29Sm90TmaWarpSpecializedAdapterINS1H_15DefaultEpilogueISK_SL_SL_NS1G_6thread17LinearCombinationISK_Li1EffLNS1L_9ScaleType4KindE0ELNS_15FloatRoundStyleE2ESK_EENS1_15EpilogueDefaultEEEEEvvEEEEvNT_6ParamsE --------------------------
	.section	.nv.info._ZN7cutlass13device_kernelINS_4gemm6kernel13GemmUniversalIN4cute5tupleIJiiiiEEENS1_10collective13CollectiveMmaINS1_37MainloopSm90TmaGmmaWarpSpecializedFP8ILi9ENS5_IJNS4_1CILi1EEENSA_ILi2EEESB_EEENS1_35KernelTmaWarpSpecializedCooperativeEEENS5_IJNSA_ILi128EEENSA_ILi256EEENSA_ILi64EEEEEENS_12float_e5m2_tENS5_IJlSB_lEEESK_SL_NS4_8TiledMMAINS4_8MMA_AtomIJNS4_4SM904GMMA31MMA_64x256x32_F32E5M2E5M2_SS_TNILNSP_7ScaleInE1ELSR_1EEEEEENS4_6LayoutINS5_IJSC_SB_SB_EEENS5_IJSB_NSA_ILi0EEESW_EEEEENS5_IJNS4_10UnderscoreESZ_SZ_EEEEENS4_23SM90_TMA_LOAD_MULTICASTENS4_14ComposedLayoutINS4_7SwizzleILi2ELi4ELi3EEENS4_18smem_ptr_flag_bitsILi8EEENSU_INS5_IJNSA_ILi8EEESI_EEENS5_IJSI_SB_EEEEEEEvNS4_8identityENS4_13SM90_TMA_LOADES1C_vS1D_EENS_8epilogue10collective6detail29Sm90TmaWarpSpecializedAdapterINS1H_15DefaultEpilogueISK_SL_SL_NS1G_6thread17LinearCombinationISK_Li1EffLNS1L_9ScaleType4KindE0ELNS_15FloatRoundStyleE2ESK_EENS1_15EpilogueDefaultEEEEEvvEEEEvNT_6ParamsE,"",@"SHT_CUDA_INFO"
	.sectionflags	@""
	.align	4


	//----- nvinfo : EIATTR_CUDA_API_VERSION
	.align		4
        /*0000*/ 	.byte	0x04, 0x37
        /*0002*/ 	.short	(.L_18 - .L_17)
.L_17:
        /*0004*/ 	.word	0x00000082


	//----- nvinfo : EIATTR_KPARAM_INFO
	.align		4
.L_18:
        /*0008*/ 	.byte	0x04, 0x17
        /*000a*/ 	.short	(.L_20 - .L_19)
.L_19:
        /*000c*/ 	.word	0x00000000
        /*0010*/ 	.short	0x0000
        /*0012*/ 	.short	0x0070
        /*0014*/ 	.byte	0x00, 0xf0, 0x01, 0x10


	//----- nvinfo : EIATTR_SPARSE_MMA_MASK
	.align		4
.L_20:
        /*0018*/ 	.byte	0x03, 0x50
        /*001a*/ 	.short	0x0000


	//----- nvinfo : EIATTR_MAXREG_COUNT
	.align		4
        /*001c*/ 	.byte	0x03, 0x1b
        /*001e*/ 	.short	0x00a8


	//----- nvinfo : EIATTR_NUM_BARRIERS
	.align		4
        /*0020*/ 	.byte	0x02, 0x4c
        /*0022*/ 	.byte	0x01
	.zero		1


	//----- nvinfo : EIATTR_ANNOTATIONS
	.align		4
        /*0024*/ 	.byte	0x04, 0x55
        /*0026*/ 	.short	(.L_22 - .L_21)


	//   ....[0]....
.L_21:
        /*0028*/ 	.word	0x00000001
        /*002c*/ 	.byte	0x40, 0x07, 0x00, 0x00, 0x01, 0x00, 0x00, 0x00, 0x70, 0x09, 0x00, 0x00, 0x01, 0x00, 0x00, 0x00
        /* <DEDUP_REMOVED lines=195> */
        /*0c6c*/ 	.byte	0xa0, 0x05, 0x01, 0x00, 0x01, 0x00, 0x00, 0x00, 0xf0, 0x05, 0x01, 0x00


	//----- nvinfo : EIATTR_MERCURY_ISA_VERSION
	.align		4
.L_22:
        /*0c78*/ 	.byte	0x03, 0x5f
        /*0c7a*/ 	.short	0x0101


	//----- nvinfo : EIATTR_INT_WARP_WIDE_INSTR_OFFSETS
	.align		4
        /*0c7c*/ 	.byte	0x04, 0x31
        /*0c7e*/ 	.short	(.L_24 - .L_23)


	//   ....[0]....
.L_23:
        /*0c80*/ 	.word	0x00000600


	//   ....[1]....
        /*0c84*/ 	.word	0x00000620


	//   ....[2]....
        /*0c88*/ 	.word	0x00000770


	//----- nvinfo : EIATTR_COOP_GROUP_MASK_REGIDS
	.align		4
.L_24:
        /*0c8c*/ 	.byte	0x04, 0x29
        /*0c8e*/ 	.short	(.L_26 - .L_25)


	//   ....[0]....
.L_25:
        /*0c90*/ 	.word	0xffffffff


	//   ....[1]....
        /*0c94*/ 	.word	0xffffffff


	//   ....[2]....
        /*0c98*/ 	.word	0xffffffff


	//   ....[3]....
        /*0c9c*/ 	.word	0xffffffff


	//   ....[4]....
        /*0ca0*/ 	.word	0xffffffff


	//   ....[5]....
        /*0ca4*/ 	.word	0xffffffff


	//----- nvinfo : EIATTR_COOP_GROUP_INSTR_OFFSETS
	.align		4
.L_26:
        /*0ca8*/ 	.byte	0x04, 0x28
        /*0caa*/ 	.short	(.L_28 - .L_27)


	//   ....[0]....
.L_27:
        /*0cac*/ 	.word	0x00000070


	//   ....[1]....
        /*0cb0*/ 	.word	0x00000080


	//   ....[2]....
        /*0cb4*/ 	.word	0x000001a0


	//   ....[3]....
        /*0cb8*/ 	.word	0x00000490


	//   ....[4]....
        /*0cbc*/ 	.word	0x00000880


	//   ....[5]....
        /*0cc0*/ 	.word	0x00001600


	//----- nvinfo : EIATTR_REG_RECONFIG
	.align		4
.L_28:
        /*0cc4*/ 	.byte	0x01, 0x54
	.zero		2


	//----- nvinfo : EIATTR_MBARRIER_INSTR_OFFSETS
	.align		4
        /*0cc8*/ 	.byte	0x04, 0x39
        /*0cca*/ 	.short	(.L_30 - .L_29)


	//   ....[0]....
.L_29:
        /*0ccc*/ 	.word	0x00000340
        /*0cd0*/ 	.word	0x000000ff
        /*0cd4*/ 	.word	0x00000000
        /*0cd8*/ 	.short	0x0100
        /*0cda*/ 	.byte	0x09
	.zero		1


	//   ....[1]....
        /*0cdc*/ 	.word	0x00000350
        /*0ce0*/ 	.word	0x000000ff
        /*0ce4*/ 	.word	0x00000048
        /*0ce8*/ 	.short	0x0100
        /*0cea*/ 	.byte	0x09
	.zero		1


	//   ....[2]....
        /*0cec*/ 	.word	0x00000360
        /*0cf0*/ 	.word	0x000000ff
        /*0cf4*/ 	.word	0x00000008
        /*0cf8*/ 	.short	0x0100
        /*0cfa*/ 	.byte	0x09
	.zero		1


	//   ....[3]....
        /*0cfc*/ 	.word	0x00000370
        /*0d00*/ 	.word	0x000000ff
        /*0d04*/ 	.word	0x00000050
        /*0d08*/ 	.short	0x0100
        /*0d0a*/ 	.byte	0x09
	.zero		1


	//   ....[4]....
        /*0d0c*/ 	.word	0x00000380
        /*0d10*/ 	.word	0x000000ff
        /*0d14*/ 	.word	0x00000010
        /*0d18*/ 	.short	0x0100
        /*0d1a*/ 	.byte	0x09
	.zero		1


	//   ....[5]....
        /*0d1c*/ 	.word	0x00000390
        /*0d20*/ 	.word	0x000000ff
        /*0d24*/ 	.word	0x00000058
        /*0d28*/ 	.short	0x0100
        /*0d2a*/ 	.byte	0x09
	.zero		1


	//   ....[6]....
        /*0d2c*/ 	.word	0x000003a0
        /*0d30*/ 	.word	0x000000ff
        /*0d34*/ 	.word	0x00000018
        /*0d38*/ 	.short	0x0100
        /*0d3a*/ 	.byte	0x09
	.zero		1


	//   ....[7]....
        /*0d3c*/ 	.word	0x000003b0
        /*0d40*/ 	.word	0x000000ff
        /*0d44*/ 	.word	0x00000060
        /*0d48*/ 	.short	0x0100
        /*0d4a*/ 	.byte	0x09
	.zero		1


	//   ....[8]....
        /*0d4c*/ 	.word	0x000003c0
        /*0d50*/ 	.word	0x000000ff
        /*0d54*/ 	.word	0x00000020
        /*0d58*/ 	.short	0x0100
        /*0d5a*/ 	.byte	0x09
	.zero		1


	//   ....[9]....
        /*0d5c*/ 	.word	0x000003d0
        /*0d60*/ 	.word	0x000000ff
        /*0d64*/ 	.word	0x00000068
        /*0d68*/ 	.short	0x0100
        /*0d6a*/ 	.byte	0x09
	.zero		1


	//   ....[10]....
        /*0d6c*/ 	.word	0x000003e0
        /*0d70*/ 	.word	0x000000ff
        /*0d74*/ 	.word	0x00000028
        /*0d78*/ 	.short	0x0100
        /*0d7a*/ 	.byte	0x09
	.zero		1


	//   ....[11]....
        /*0d7c*/ 	.word	0x000003f0
        /*0d80*/ 	.word	0x000000ff
        /*0d84*/ 	.word	0x00000070
        /*0d88*/ 	.short	0x0100
        /*0d8a*/ 	.byte	0x09
	.zero		1


	//   ....[12]....
        /*0d8c*/ 	.word	0x00000400
        /*0d90*/ 	.word	0x000000ff
        /*0d94*/ 	.word	0x00000030
        /*0d98*/ 	.short	0x0100
        /*0d9a*/ 	.byte	0x09
	.zero		1


	//   ....[13]....
        /*0d9c*/ 	.word	0x00000410
        /*0da0*/ 	.word	0x000000ff
        /*0da4*/ 	.word	0x00000078
        /*0da8*/ 	.short	0x0100
        /*0daa*/ 	.byte	0x09
	.zero		1


	//   ....[14]....
        /*0dac*/ 	.word	0x00000420
        /*0db0*/ 	.word	0x000000ff
        /*0db4*/ 	.word	0x00000038
        /*0db8*/ 	.short	0x0100
        /*0dba*/ 	.byte	0x09
	.zero		1


	//   ....[15]....
        /*0dbc*/ 	.word	0x00000430
        /*0dc0*/ 	.word	0x000000ff
        /*0dc4*/ 	.word	0x00000080
        /*0dc8*/ 	.short	0x0100
        /*0dca*/ 	.byte	0x09
	.zero		1


	//   ....[16]....
        /*0dcc*/ 	.word	0x00000440
        /*0dd0*/ 	.word	0x000000ff
        /*0dd4*/ 	.word	0x00000040
        /*0dd8*/ 	.short	0x0100
        /*0dda*/ 	.byte	0x09
	.zero		1


	//   ....[17]....
        /*0ddc*/ 	.word	0x00000450
        /*0de0*/ 	.word	0x000000ff
        /*0de4*/ 	.word	0x00000088
        /*0de8*/ 	.short	0x0100
        /*0dea*/ 	.byte	0x09
	.zero		1


	//   ....[18]....
        /*0dec*/ 	.word	0x00000800
        /*0df0*/ 	.word	0x000000ff
        /*0df4*/ 	.word	0x000000a0
        /*0df8*/ 	.short	0x0100
        /*0dfa*/ 	.byte	0x06
	.zero		1


	//   ....[19]....
        /*0dfc*/ 	.word	0x00000830
        /*0e00*/ 	.word	0x000000ff
        /*0e04*/ 	.word	0x000000a8
        /*0e08*/ 	.short	0x0100
        /*0e0a*/ 	.byte	0x06
	.zero		1


	//   ....[20]....
        /*0e0c*/ 	.word	0x00001e10
        /*0e10*/ 	.word	0x000000ff
        /*0e14*/ 	.word	0x00000000
        /*0e18*/ 	.short	0x010a
        /*0e1a*/ 	.byte	0x06
	.zero		1


	//   ....[21]....
        /*0e1c*/ 	.word	0x00001e50
        /*0e20*/ 	.word	0x000000ff
        /*0e24*/ 	.word	0x00000000
        /*0e28*/ 	.short	0x010a
        /*0e2a*/ 	.byte	0x06
	.zero		1


	//   ....[22]....
        /*0e2c*/ 	.word	0x00003060
        /*0e30*/ 	.word	0x000000ff
        /*0e34*/ 	.word	0x00000000
        /*0e38*/ 	.short	0x010a
        /*0e3a*/ 	.byte	0x09
	.zero		1


	//   ....[23]....
        /*0e3c*/ 	.word	0x000030a0
        /*0e40*/ 	.word	0x000000ff
        /*0e44*/ 	.word	0x00000000
        /*0e48*/ 	.short	0x010a
        /*0e4a*/ 	.byte	0x09
	.zero		1


	//   ....[24]....
        /*0e4c*/ 	.word	0x00004100
        /*0e50*/ 	.word	0x000000e5
        /*0e54*/ 	.word	0x00000000
        /*0e58*/ 	.short	0x0101
        /*0e5a*/ 	.byte	0x3f
	.zero		1


	//   ....[25]....
        /*0e5c*/ 	.word	0x000052f0
        /*0e60*/ 	.word	0x00000018
        /*0e64*/ 	.word	0x00000000
        /*0e68*/ 	.short	0x0101
        /*0e6a*/ 	.byte	0x3f
	.zero		1


	//   ....[26]....
        /*0e6c*/ 	.word	0x0000f520
        /*0e70*/ 	.word	0x0000000d
        /*0e74*/ 	.word	0x00000048
        /*0e78*/ 	.short	0x010a
        /*0e7a*/ 	.byte	0x3f
	.zero		1


	//   ....[27]....
        /*0e7c*/ 	.word	0x0000f8f0
        /*0e80*/ 	.word	0x00000005
        /*0e84*/ 	.word	0x000000a8
        /*0e88*/ 	.short	0x0101
        /*0e8a*/ 	.byte	0x3f
	.zero		1


	//   ....[28]....
        /*0e8c*/ 	.word	0x00010070
        /*0e90*/ 	.word	0x00000007
        /*0e94*/ 	.word	0x00000000
        /*0e98*/ 	.short	0x010a
        /*0e9a*/ 	.byte	0x3f
	.zero		1


	//   ....[29]....
        /*0e9c*/ 	.word	0x000100f0
        /*0ea0*/ 	.word	0x00000008
        /*0ea4*/ 	.word	0x00000000
        /*0ea8*/ 	.short	0x010a
        /*0eaa*/ 	.byte	0x3f
	.zero		1


	//   ....[30]....
        /*0eac*/ 	.word	0x00010180
        /*0eb0*/ 	.word	0x00000009
        /*0eb4*/ 	.word	0x00000000
        /*0eb8*/ 	.short	0x010a
        /*0eba*/ 	.byte	0x3f
	.zero		1


	//   ....[31]....
        /*0ebc*/ 	.word	0x00010210
        /*0ec0*/ 	.word	0x00000008
        /*0ec4*/ 	.word	0x00000000
        /*0ec8*/ 	.short	0x010a
        /*0eca*/ 	.byte	0x3f
	.zero		1


	//   ....[32]....
        /*0ecc*/ 	.word	0x000102a0
        /*0ed0*/ 	.word	0x00000009
        /*0ed4*/ 	.word	0x00000000
        /*0ed8*/ 	.short	0x010a
        /*0eda*/ 	.byte	0x3f
	.zero		1


	//   ....[33]....
        /*0edc*/ 	.word	0x00010330
        /*0ee0*/ 	.word	0x00000008
        /*0ee4*/ 	.word	0x00000000
        /*0ee8*/ 	.short	0x010a
        /*0eea*/ 	.byte	0x3f
	.zero		1


	//   ....[34]....
        /*0eec*/ 	.word	0x000103c0
        /*0ef0*/ 	.word	0x00000009
        /*0ef4*/ 	.word	0x00000000
        /*0ef8*/ 	.short	0x010a
        /*0efa*/ 	.byte	0x3f
	.zero		1


	//   ....[35]....
        /*0efc*/ 	.word	0x00010450
        /*0f00*/ 	.word	0x00000006
        /*0f04*/ 	.word	0x00000000
        /*0f08*/ 	.short	0x010a
        /*0f0a*/ 	.byte	0x3f
	.zero		1


	//   ....[36]....
        /*0f0c*/ 	.word	0x000104e0
        /*0f10*/ 	.word	0x00000003
        /*0f14*/ 	.word	0x00000000
        /*0f18*/ 	.short	0x010a
        /*0f1a*/ 	.byte	0x3f
	.zero		1


	//   ....[37]....
        /*0f1c*/ 	.word	0x00010550
        /*0f20*/ 	.word	0x00000003
        /*0f24*/ 	.word	0x00000000
        /*0f28*/ 	.short	0x010a
        /*0f2a*/ 	.byte	0x3f
	.zero		1


	//   ....[38]....
        /*0f2c*/ 	.word	0x000105c0
        /*0f30*/ 	.word	0x00000000
        /*0f34*/ 	.word	0x00000000
        /*0f38*/ 	.short	0x010a
        /*0f3a*/ 	.byte	0x3f
	.zero		1


	//   ....[39]....
        /*0f3c*/ 	.word	0x000106a0
        /*0f40*/ 	.word	0x0000000d
        /*0f44*/ 	.word	0x00000048
        /*0f48*/ 	.short	0x010a
        /*0f4a*/ 	.byte	0x3f
	.zero		1


	//   ....[40]....
        /*0f4c*/ 	.word	0x00010770
        /*0f50*/ 	.word	0x00000007
        /*0f54*/ 	.word	0x00000000
        /*0f58*/ 	.short	0x010a
        /*0f5a*/ 	.byte	0x3f
	.zero		1


	//   ....[41]....
        /*0f5c*/ 	.word	0x000107c0
        /*0f60*/ 	.word	0x00000008
        /*0f64*/ 	.word	0x00000000
        /*0f68*/ 	.short	0x010a
        /*0f6a*/ 	.byte	0x3f
	.zero		1


	//   ....[42]....
        /*0f6c*/ 	.word	0x00010810
        /*0f70*/ 	.word	0x00000009
        /*0f74*/ 	.word	0x00000000
        /*0f78*/ 	.short	0x010a
        /*0f7a*/ 	.byte	0x3f
	.zero		1


	//   ....[43]....
        /*0f7c*/ 	.word	0x00010860
        /*0f80*/ 	.word	0x00000008
        /*0f84*/ 	.word	0x00000000
        /*0f88*/ 	.short	0x010a
        /*0f8a*/ 	.byte	0x3f
	.zero		1


	//   ....[44]....
        /*0f8c*/ 	.word	0x000108b0
        /*0f90*/ 	.word	0x00000009
        /*0f94*/ 	.word	0x00000000
        /*0f98*/ 	.short	0x010a
        /*0f9a*/ 	.byte	0x3f
	.zero		1


	//   ....[45]....
        /*0f9c*/ 	.word	0x00010900
        /*0fa0*/ 	.word	0x00000008
        /*0fa4*/ 	.word	0x00000000
        /*0fa8*/ 	.short	0x010a
        /*0faa*/ 	.byte	0x3f
	.zero		1


	//   ....[46]....
        /*0fac*/ 	.word	0x00010950
        /*0fb0*/ 	.word	0x00000009
        /*0fb4*/ 	.word	0x00000000
        /*0fb8*/ 	.short	0x010a
        /*0fba*/ 	.byte	0x3f
	.zero		1


	//   ....[47]....
        /*0fbc*/ 	.word	0x000109a0
        /*0fc0*/ 	.word	0x00000006
        /*0fc4*/ 	.word	0x00000000
        /*0fc8*/ 	.short	0x010a
        /*0fca*/ 	.byte	0x3f
	.zero		1


	//----- nvinfo : EIATTR_NUM_MBARRIERS
	.align		4
.L_30:
        /*0fcc*/ 	.byte	0x03, 0x38
        /*0fce*/ 	.short	0x0014


	//----- nvinfo : EIATTR_EXIT_INSTR_OFFSETS
	.align		4
        /*0fd0*/ 	.byte	0x04, 0x1c
        /*0fd2*/ 	.short	(.L_32 - .L_31)


	//   ....[0]....
.L_31:
        /*0fd4*/ 	.word	0x00000a10


	//   ....[1]....
        /*0fd8*/ 	.word	0x000012a0


	//   ....[2]....
        /*0fdc*/ 	.word	0x0000ec10


	//   ....[3]....
        /*0fe0*/ 	.word	0x0000f1a0


	//   ....[4]....
        /*0fe4*/ 	.word	0x00010530


	//----- nvinfo : EIATTR_MAX_THREADS
	.align		4
.L_32:
        /*0fe8*/ 	.byte	0x04, 0x05
        /*0fea*/ 	.short	(.L_34 - .L_33)
.L_33:
        /*0fec*/ 	.word	0x00000180
        /*0ff0*/ 	.word	0x00000001
        /*0ff4*/ 	.word	0x00000001


	//----- nvinfo : EIATTR_CRS_STACK_SIZE
	.align		4
.L_34:
        /*0ff8*/ 	.byte	0x04, 0x1e
        /*0ffa*/ 	.short	(.L_36 - .L_35)
.L_35:
        /*0ffc*/ 	.word	0x00000000


	//----- nvinfo : EIATTR_CBANK_PARAM_SIZE
	.align		4
.L_36:
        /*1000*/ 	.byte	0x03, 0x19
        /*1002*/ 	.short	0x0470


	//----- nvinfo : EIATTR_PARAM_CBANK
	.align		4
        /*1004*/ 	.byte	0x04, 0x0a
        /*1006*/ 	.short	(.L_38 - .L_37)
	.align		4
.L_37:
        /*1008*/ 	.word	index@(.nv.constant0._ZN7cutlass13device_kernelINS_4gemm6kernel13GemmUniversalIN4cute5tupleIJiiiiEEENS1_10collective13CollectiveMmaINS1_37MainloopSm90TmaGmmaWarpSpecializedFP8ILi9ENS5_IJNS4_1CILi1EEENSA_ILi2EEESB_EEENS1_35KernelTmaWarpSpecializedCooperativeEEENS5_IJNSA_ILi128EEENSA_ILi256EEENSA_ILi64EEEEEENS_12float_e5m2_tENS5_IJlSB_lEEESK_SL_NS4_8TiledMMAINS4_8MMA_AtomIJNS4_4SM904GMMA31MMA_64x256x32_F32E5M2E5M2_SS_TNILNSP_7ScaleInE1ELSR_1EEEEEENS4_6LayoutINS5_IJSC_SB_SB_EEENS5_IJSB_NSA_ILi0EEESW_EEEEENS5_IJNS4_10UnderscoreESZ_SZ_EEEEENS4_23SM90_TMA_LOAD_MULTICASTENS4_14ComposedLayoutINS4_7SwizzleILi2ELi4ELi3EEENS4_18smem_ptr_flag_bitsILi8EEENSU_INS5_IJNSA_ILi8EEESI_EEENS5_IJSI_SB_EEEEEEEvNS4_8identityENS4_13SM90_TMA_LOADES1C_vS1D_EENS_8epilogue10collective6detail29Sm90TmaWarpSpecializedAdapterINS1H_15DefaultEpilogueISK_SL_SL_NS1G_6thread17LinearCombinationISK_Li1EffLNS1L_9ScaleType4KindE0ELNS_15FloatRoundStyleE2ESK_EENS1_15EpilogueDefaultEEEEEvvEEEEvNT_6ParamsE)
        /*100c*/ 	.short	0x0210
        /*100e*/ 	.short	0x0470


	//----- nvinfo : EIATTR_SW_WAR
	.align		4
.L_38:
        /*1010*/ 	.byte	0x04, 0x36
        /*1012*/ 	.short	(.L_40 - .L_39)
.L_39:
        /*1014*/ 	.word	0x00000008
.L_40:


//--------------------- .nv.callgraph             --------------------------
	.section	.nv.callgraph,"",@"SHT_CUDA_CALLGRAPH"
	.align	4
	.sectionentsize	8
	.align		4
        /*0000*/ 	.word	0x00000000
	.align		4
        /*0004*/ 	.word	0xffffffff
	.align		4
        /*0008*/ 	.word	0x00000000
	.align		4
        /*000c*/ 	.word	0xfffffffe
	.align		4
        /*0010*/ 	.word	0x00000000
	.align		4
        /*0014*/ 	.word	0xfffffffd
	.align		4
        /*0018*/ 	.word	0x00000000
	.align		4
        /*001c*/ 	.word	0xfffffffc


//--------------------- .nv.constant4             --------------------------
	.section	.nv.constant4,"a",@progbits
	.align	8
	.align		8
.nv.constant4:
        /*0000*/ 	.dword	_ZN40_INTERNAL_9f813c69_4_k_cu_d8e321d4_248584cuda3std3__45__cpo5beginE
	.align		8
        /*0008*/ 	.dword	_ZN40_INTERNAL_9f813c69_4_k_cu_d8e321d4_248584cuda3std3__45__cpo3endE
	.align		8
        /*0010*/ 	.dword	_ZN40_INTERNAL_9f813c69_4_k_cu_d8e321d4_248584cuda3std3__45__cpo6cbeginE
	.align		8
        /*0018*/ 	.dword	_ZN40_INTERNAL_9f813c69_4_k_cu_d8e321d4_248584cuda3std3__45__cpo4cendE
	.align		8
        /*0020*/ 	.dword	_ZN40_INTERNAL_9f813c69_4_k_cu_d8e321d4_248584cuda3std3__442_GLOBAL__N__9f813c69_4_k_cu_d8e321d4_248586ignoreE
	.align		8
        /*0028*/ 	.dword	_ZN40_INTERNAL_9f813c69_4_k_cu_d8e321d4_248584cuda3std3__419piecewise_constructE
	.align		8
        /*0030*/ 	.dword	_ZN40_INTERNAL_9f813c69_4_k_cu_d8e321d4_248584cuda3std3__48in_placeE
	.align		8
        /*0038*/ 	.dword	_ZN40_INTERNAL_9f813c69_4_k_cu_d8e321d4_248584cuda3std6ranges3__45__cpo4swapE
	.align		8
        /*0040*/ 	.dword	_ZN40_INTERNAL_9f813c69_4_k_cu_d8e321d4_248584cuda3std6ranges3__45__cpo9iter_moveE
	.align		8
        /*0048*/ 	.dword	_ZN40_INTERNAL_9f813c69_4_k_cu_d8e321d4_248584cute7productE
	.align		8
        /*0050*/ 	.dword	_ZN40_INTERNAL_9f813c69_4_k_cu_d8e321d4_248584cute1_E


//--------------------- .text._ZN7cutlass13device_kernelINS_4gemm6kernel13GemmUniversalIN4cute5tupleIJiiiiEEENS1_10collective13CollectiveMmaINS1_37MainloopSm90TmaGmmaWarpSpecializedFP8ILi9ENS5_IJNS4_1CILi1EEENSA_ILi2EEESB_EEENS1_35KernelTmaWarpSpecializedCooperativeEEENS5_IJNSA_ILi128EEENSA_ILi256EEENSA_ILi64EEEEEENS_12float_e5m2_tENS5_IJlSB_lEEESK_SL_NS4_8TiledMMAINS4_8MMA_AtomIJNS4_4SM904GMMA31MMA_64x256x32_F32E5M2E5M2_SS_TNILNSP_7ScaleInE1ELSR_1EEEEEENS4_6LayoutINS5_IJSC_SB_SB_EEENS5_IJSB_NSA_ILi0EEESW_EEEEENS5_IJNS4_10UnderscoreESZ_SZ_EEEEENS4_23SM90_TMA_LOAD_MULTICASTENS4_14ComposedLayoutINS4_7SwizzleILi2ELi4ELi3EEENS4_18smem_ptr_flag_bitsILi8EEENSU_INS5_IJNSA_ILi8EEESI_EEENS5_IJSI_SB_EEEEEEEvNS4_8identityENS4_13SM90_TMA_LOADES1C_vS1D_EENS_8epilogue10collective6detail29Sm90TmaWarpSpecializedAdapterINS1H_15DefaultEpilogueISK_SL_SL_NS1G_6thread17LinearCombinationISK_Li1EffLNS1L_9ScaleType4KindE0ELNS_15FloatRoundStyleE2ESK_EENS1_15EpilogueDefaultEEEEEvvEEEEvNT_6ParamsE --------------------------
	.section	.text._ZN7cutlass13device_kernelINS_4gemm6kernel13GemmUniversalIN4cute5tupleIJiiiiEEENS1_10collective13CollectiveMmaINS1_37MainloopSm90TmaGmmaWarpSpecializedFP8ILi9ENS5_IJNS4_1CILi1EEENSA_ILi2EEESB_EEENS1_35KernelTmaWarpSpecializedCooperativeEEENS5_IJNSA_ILi128EEENSA_ILi256EEENSA_ILi64EEEEEENS_12float_e5m2_tENS5_IJlSB_lEEESK_SL_NS4_8TiledMMAINS4_8MMA_AtomIJNS4_4SM904GMMA31MMA_64x256x32_F32E5M2E5M2_SS_TNILNSP_7ScaleInE1ELSR_1EEEEEENS4_6LayoutINS5_IJSC_SB_SB_EEENS5_IJSB_NSA_ILi0EEESW_EEEEENS5_IJNS4_10UnderscoreESZ_SZ_EEEEENS4_23SM90_TMA_LOAD_MULTICASTENS4_14ComposedLayoutINS4_7SwizzleILi2ELi4ELi3EEENS4_18smem_ptr_flag_bitsILi8EEENSU_INS5_IJNSA_ILi8EEESI_EEENS5_IJSI_SB_EEEEEEEvNS4_8identityENS4_13SM90_TMA_LOADES1C_vS1D_EENS_8epilogue10collective6detail29Sm90TmaWarpSpecializedAdapterINS1H_15DefaultEpilogueISK_SL_SL_NS1G_6thread17LinearCombinationISK_Li1EffLNS1L_9ScaleType4KindE0ELNS_15FloatRoundStyleE2ESK_EENS1_15EpilogueDefaultEEEEEvvEEEEvNT_6ParamsE,"ax",@progbits
	.align	128
.text._ZN7cutlass13device_kernelINS_4gemm6kernel13GemmUniversalIN4cute5tupleIJiiiiEEENS1_10collective13CollectiveMmaINS1_37MainloopSm90TmaGmmaWarpSpecializedFP8ILi9ENS5_IJNS4_1CILi1EEENSA_ILi2EEESB_EEENS1_35KernelTmaWarpSpecializedCooperativeEEENS5_IJNSA_ILi128EEENSA_ILi256EEENSA_ILi64EEEEEENS_12float_e5m2_tENS5_IJlSB_lEEESK_SL_NS4_8TiledMMAINS4_8MMA_AtomIJNS4_4SM904GMMA31MMA_64x256x32_F32E5M2E5M2_SS_TNILNSP_7ScaleInE1ELSR_1EEEEEENS4_6LayoutINS5_IJSC_SB_SB_EEENS5_IJSB_NSA_ILi0EEESW_EEEEENS5_IJNS4_10UnderscoreESZ_SZ_EEEEENS4_23SM90_TMA_LOAD_MULTICASTENS4_14ComposedLayoutINS4_7SwizzleILi2ELi4ELi3EEENS4_18smem_ptr_flag_bitsILi8EEENSU_INS5_IJNSA_ILi8EEESI_EEENS5_IJSI_SB_EEEEEEEvNS4_8identityENS4_13SM90_TMA_LOADES1C_vS1D_EENS_8epilogue10collective6detail29Sm90TmaWarpSpecializedAdapterINS1H_15DefaultEpilogueISK_SL_SL_NS1G_6thread17LinearCombinationISK_Li1EffLNS1L_9ScaleType4KindE0ELNS_15FloatRoundStyleE2ESK_EENS1_15EpilogueDefaultEEEEEvvEEEEvNT_6ParamsE:
        .type           _ZN7cutlass13device_kernelINS_4gemm6kernel13GemmUniversalIN4cute5tupleIJiiiiEEENS1_10collective13CollectiveMmaINS1_37MainloopSm90TmaGmmaWarpSpecializedFP8ILi9ENS5_IJNS4_1CILi1EEENSA_ILi2EEESB_EEENS1_35KernelTmaWarpSpecializedCooperativeEEENS5_IJNSA_ILi128EEENSA_ILi256EEENSA_ILi64EEEEEENS_12float_e5m2_tENS5_IJlSB_lEEESK_SL_NS4_8TiledMMAINS4_8MMA_AtomIJNS4_4SM904GMMA31MMA_64x256x32_F32E5M2E5M2_SS_TNILNSP_7ScaleInE1ELSR_1EEEEEENS4_6LayoutINS5_IJSC_SB_SB_EEENS5_IJSB_NSA_ILi0EEESW_EEEEENS5_IJNS4_10UnderscoreESZ_SZ_EEEEENS4_23SM90_TMA_LOAD_MULTICASTENS4_14ComposedLayoutINS4_7SwizzleILi2ELi4ELi3EEENS4_18smem_ptr_flag_bitsILi8EEENSU_INS5_IJNSA_ILi8EEESI_EEENS5_IJSI_SB_EEEEEEEvNS4_8identityENS4_13SM90_TMA_LOADES1C_vS1D_EENS_8epilogue10collective6detail29Sm90TmaWarpSpecializedAdapterINS1H_15DefaultEpilogueISK_SL_SL_NS1G_6thread17LinearCombinationISK_Li1EffLNS1L_9ScaleType4KindE0ELNS_15FloatRoundStyleE2ESK_EENS1_15EpilogueDefaultEEEEEvvEEEEvNT_6ParamsE,@function
        .size           _ZN7cutlass13device_kernelINS_4gemm6kernel13GemmUniversalIN4cute5tupleIJiiiiEEENS1_10collective13CollectiveMmaINS1_37MainloopSm90TmaGmmaWarpSpecializedFP8ILi9ENS5_IJNS4_1CILi1EEENSA_ILi2EEESB_EEENS1_35KernelTmaWarpSpecializedCooperativeEEENS5_IJNSA_ILi128EEENSA_ILi256EEENSA_ILi64EEEEEENS_12float_e5m2_tENS5_IJlSB_lEEESK_SL_NS4_8TiledMMAINS4_8MMA_AtomIJNS4_4SM904GMMA31MMA_64x256x32_F32E5M2E5M2_SS_TNILNSP_7ScaleInE1ELSR_1EEEEEENS4_6LayoutINS5_IJSC_SB_SB_EEENS5_IJSB_NSA_ILi0EEESW_EEEEENS5_IJNS4_10UnderscoreESZ_SZ_EEEEENS4_23SM90_TMA_LOAD_MULTICASTENS4_14ComposedLayoutINS4_7SwizzleILi2ELi4ELi3EEENS4_18smem_ptr_flag_bitsILi8EEENSU_INS5_IJNSA_ILi8EEESI_EEENS5_IJSI_SB_EEEEEEEvNS4_8identityENS4_13SM90_TMA_LOADES1C_vS1D_EENS_8epilogue10collective6detail29Sm90TmaWarpSpecializedAdapterINS1H_15DefaultEpilogueISK_SL_SL_NS1G_6thread17LinearCombinationISK_Li1EffLNS1L_9ScaleType4KindE0ELNS_15FloatRoundStyleE2ESK_EENS1_15EpilogueDefaultEEEEEvvEEEEvNT_6ParamsE,(.L_x_345 - _ZN7cutlass13device_kernelINS_4gemm6kernel13GemmUniversalIN4cute5tupleIJiiiiEEENS1_10collective13CollectiveMmaINS1_37MainloopSm90TmaGmmaWarpSpecializedFP8ILi9ENS5_IJNS4_1CILi1EEENSA_ILi2EEESB_EEENS1_35KernelTmaWarpSpecializedCooperativeEEENS5_IJNSA_ILi128EEENSA_ILi256EEENSA_ILi64EEEEEENS_12float_e5m2_tENS5_IJlSB_lEEESK_SL_NS4_8TiledMMAINS4_8MMA_AtomIJNS4_4SM904GMMA31MMA_64x256x32_F32E5M2E5M2_SS_TNILNSP_7ScaleInE1ELSR_1EEEEEENS4_6LayoutINS5_IJSC_SB_SB_EEENS5_IJSB_NSA_ILi0EEESW_EEEEENS5_IJNS4_10UnderscoreESZ_SZ_EEEEENS4_23SM90_TMA_LOAD_MULTICASTENS4_14ComposedLayoutINS4_7SwizzleILi2ELi4ELi3EEENS4_18smem_ptr_flag_bitsILi8EEENSU_INS5_IJNSA_ILi8EEESI_EEENS5_IJSI_SB_EEEEEEEvNS4_8identityENS4_13SM90_TMA_LOADES1C_vS1D_EENS_8epilogue10collective6detail29Sm90TmaWarpSpecializedAdapterINS1H_15DefaultEpilogueISK_SL_SL_NS1G_6thread17LinearCombinationISK_Li1EffLNS1L_9ScaleType4KindE0ELNS_15FloatRoundStyleE2ESK_EENS1_15EpilogueDefaultEEEEEvvEEEEvNT_6ParamsE)
        .other          _ZN7cutlass13device_kernelINS_4gemm6kernel13GemmUniversalIN4cute5tupleIJiiiiEEENS1_10collective13CollectiveMmaINS1_37MainloopSm90TmaGmmaWarpSpecializedFP8ILi9ENS5_IJNS4_1CILi1EEENSA_ILi2EEESB_EEENS1_35KernelTmaWarpSpecializedCooperativeEEENS5_IJNSA_ILi128EEENSA_ILi256EEENSA_ILi64EEEEEENS_12float_e5m2_tENS5_IJlSB_lEEESK_SL_NS4_8TiledMMAINS4_8MMA_AtomIJNS4_4SM904GMMA31MMA_64x256x32_F32E5M2E5M2_SS_TNILNSP_7ScaleInE1ELSR_1EEEEEENS4_6LayoutINS5_IJSC_SB_SB_EEENS5_IJSB_NSA_ILi0EEESW_EEEEENS5_IJNS4_10UnderscoreESZ_SZ_EEEEENS4_23SM90_TMA_LOAD_MULTICASTENS4_14ComposedLayoutINS4_7SwizzleILi2ELi4ELi3EEENS4_18smem_ptr_flag_bitsILi8EEENSU_INS5_IJNSA_ILi8EEESI_EEENS5_IJSI_SB_EEEEEEEvNS4_8identityENS4_13SM90_TMA_LOADES1C_vS1D_EENS_8epilogue10collective6detail29Sm90TmaWarpSpecializedAdapterINS1H_15DefaultEpilogueISK_SL_SL_NS1G_6thread17LinearCombinationISK_Li1EffLNS1L_9ScaleType4KindE0ELNS_15FloatRoundStyleE2ESK_EENS1_15EpilogueDefaultEEEEEvvEEEEvNT_6ParamsE,@"STO_CUDA_ENTRY STV_DEFAULT"
_ZN7cutlass13device_kernelINS_4gemm6kernel13GemmUniversalIN4cute5tupleIJiiiiEEENS1_10collective13CollectiveMmaINS1_37MainloopSm90TmaGmmaWarpSpecializedFP8ILi9ENS5_IJNS4_1CILi1EEENSA_ILi2EEESB_EEENS1_35KernelTmaWarpSpecializedCooperativeEEENS5_IJNSA_ILi128EEENSA_ILi256EEENSA_ILi64EEEEEENS_12float_e5m2_tENS5_IJlSB_lEEESK_SL_NS4_8TiledMMAINS4_8MMA_AtomIJNS4_4SM904GMMA31MMA_64x256x32_F32E5M2E5M2_SS_TNILNSP_7ScaleInE1ELSR_1EEEEEENS4_6LayoutINS5_IJSC_SB_SB_EEENS5_IJSB_NSA_ILi0EEESW_EEEEENS5_IJNS4_10UnderscoreESZ_SZ_EEEEENS4_23SM90_TMA_LOAD_MULTICASTENS4_14ComposedLayoutINS4_7SwizzleILi2ELi4ELi3EEENS4_18smem_ptr_flag_bitsILi8EEENSU_INS5_IJNSA_ILi8EEESI_EEENS5_IJSI_SB_EEEEEEEvNS4_8identityENS4_13SM90_TMA_LOADES1C_vS1D_EENS_8epilogue10collective6detail29Sm90TmaWarpSpecializedAdapterINS1H_15DefaultEpilogueISK_SL_SL_NS1G_6thread17LinearCombinationISK_Li1EffLNS1L_9ScaleType4KindE0ELNS_15FloatRoundStyleE2ESK_EENS1_15EpilogueDefaultEEEEEvvEEEEvNT_6ParamsE:
[----:B------:R-:W0:Y:S02]  /*0000*/  LDC R1, c[0x0][0x28] ;  /* 0x00000a00ff017b82 */ /* 0x000e240000000800 */
[----:B0-----:R-:W-:Y:S01]  /*0010*/  VIADD R1, R1, 0xffffff00 ;  /* 0xffffff0001017836 */ /* 0x001fe20000000000 */
[----:B------:R-:W0:Y:S01]  /*0020*/  S2R R5, SR_TID.X ;  /* 0x0000000000057919 */ /* 0x000e220000002100 */
[----:B------:R-:W-:Y:S01]  /*0030*/  ELECT P0, URZ, PT ;  /* 0x00000000003f782f */ /* 0x000fe20003800000 */
[----:B------:R-:W-:Y:S01]  /*0040*/  BSSY B0, `(.L_x_0) ;  /* 0x0000015000007945 */ /* 0x000fe20003800000 */
[--C-:B0-----:R-:W-:Y:S02]  /*0050*/  SHF.R.U32.HI R0, RZ, 0x5, R5.reuse ;  /* 0x00000005ff007819 */ /* 0x101fe40000011605 */
[----:B------:R-:W-:-:S03]  /*0060*/  SHF.R.U32.HI R2, RZ, 0x7, R5 ;  /* 0x00000007ff027819 */ /* 0x000fc60000011605 */
[----:B------:R-:W0:Y:S04]  /*0070*/  SHFL.IDX PT, R3, R0, RZ, 0x1f ;  /* 0x00001fff00037589 */ /* 0x000e2800000e0000 */
[----:B------:R-:W1:Y:S01]  /*0080*/  SHFL.IDX PT, R2, R2, RZ, 0x1f ;  /* 0x00001fff02027589 */ /* 0x000e6200000e0000 */
[----:B0-----:R-:W-:Y:S02]  /*0090*/  R2UR UR4, R3 ;  /* 0x00000000030472ca */ /* 0x001fe400000e0000 */
[----:B-1----:R-:W-:-:S11]  /*00a0*/  R2UR UR6, R2 ;  /* 0x00000000020672ca */ /* 0x002fd600000e0000 */
[----:B------:R-:W-:Y:S02]  /*00b0*/  USHF.R.S32.HI UR5, URZ, 0x1f, UR4 ;  /* 0x0000001f3f057899 */ /* 0x000fe40008011404 */
[----:B------:R-:W-:Y:S02]  /*00c0*/  ISETP.NE.OR P0, PT, RZ, UR4, !P0 ;  /* 0x00000004ff007c0c */ /* 0x000fe4000c705670 */
[----:B------:R-:W-:-:S04]  /*00d0*/  ULEA.HI UR5, UR5, UR4, URZ, 0x2 ;  /* 0x0000000405057291 */ /* 0x000fc8000f8f103f */
[----:B------:R-:W-:-:S04]  /*00e0*/  ULOP3.LUT UR5, UR5, 0xfffffffc, URZ, 0xc0, !UPT ;  /* 0xfffffffc05057892 */ /* 0x000fc8000f8ec03f */
[----:B------:R-:W-:-:S03]  /*00f0*/  UIADD3 UR8, UR4, -UR5, URZ ;  /* 0x8000000504087290 */ /* 0x000fc6000fffe03f */
[----:B------:R-:W-:Y:S09]  /*0100*/  @P0 BRA `(.L_x_1) ;  /* 0x0000000000200947 */ /* 0x000ff20003800000 */
[----:B------:R-:W-:Y:S02]  /*0110*/  ULDC.64 UR4, c[0x0][0x198] ;  /* 0x0000660000047ab9 */ /* 0x000fe40000000a00 */
[----:B------:R-:W-:Y:S02]  /*0120*/  UIADD3 UR10, UP0, UR4, 0xf0, URZ ;  /* 0x000000f0040a7890 */ /* 0x000fe4000ff1e03f */
[----:B------:R-:W-:Y:S02]  /*0130*/  UIADD3 UR4, UP1, UR4, 0x1f0, URZ ;  /* 0x000001f004047890 */ /* 0x000fe4000ff3e03f */
[----:B------:R-:W-:Y:S02]  /*0140*/  UIADD3.X UR11, URZ, UR5, URZ, UP0, !UPT ;  /* 0x000000053f0b7290 */ /* 0x000fe400087fe43f */
[----:B------:R-:W-:-:S07]  /*0150*/  UIADD3.X UR5, URZ, UR5, URZ, UP1, !UPT ;  /* 0x000000053f057290 */ /* 0x000fce0008ffe43f */
[----:B------:R0:W-:Y:S02]  /*0160*/  UTMACCTL.PF [UR10] ;  /* 0x000000000a0079b9 */ /* 0x0001e40008040000 */
[----:B------:R0:W-:Y:S02]  /*0170*/  UTMACCTL.PF [UR4] ;  /* 0x00000000040079b9 */ /* 0x0001e40008040000 */
[----:B0-----:R-:W-:Y:S01]  /*0180*/  NOP ;  /* 0x0000000000007918 */ /* 0x001fe20000000000 */
.L_x_1:
[----:B------:R-:W-:Y:S05]  /*0190*/  BSYNC B0 ;  /* 0x0000000000007941 */ /* 0x000fea0003800000 */
.L_x_0:
[----:B------:R-:W0:Y:S01]  /*01a0*/  SHFL.IDX PT, R3, R0, RZ, 0x1f ;  /* 0x00001fff00037589 */ /* 0x000e2200000e0000 */
[----:B------:R-:W-:Y:S01]  /*01b0*/  UISETP.NE.AND UP0, UPT, UR8, 0x3, UPT ;  /* 0x000000030800788c */ /* 0x000fe2000bf05270 */
[----:B------:R-:W-:Y:S01]  /*01c0*/  ISETP.NE.AND P2, PT, RZ, UR6, PT ;  /* 0x00000006ff007c0c */ /* 0x000fe2000bf45270 */
[----:B------:R-:W-:Y:S02]  /*01d0*/  UIADD3 UR10, UR6, -0x1, URZ ;  /* 0xffffffff060a7890 */ /* 0x000fe4000fffe03f */
[----:B------:R-:W-:Y:S02]  /*01e0*/  UISETP.EQ.OR UP0, UPT, UR8, URZ, !UP0 ;  /* 0x0000003f0800728c */ /* 0x000fe4000c702670 */
[----:B------:R-:W-:Y:S02]  /*01f0*/  UISETP.GE.U32.AND UP1, UPT, UR10, 0x2, UPT ;  /* 0x000000020a00788c */ /* 0x000fe4000bf26070 */
[----:B------:R-:W-:-:S04]  /*0200*/  UISETP.EQ.AND UP0, UPT, UR6, URZ, UP0 ;  /* 0x0000003f0600728c */ /* 0x000fc80008702270 */
[----:B------:R-:W-:-:S04]  /*0210*/  USEL UR13, URZ, 0x1, !UP0 ;  /* 0x000000013f0d7887 */ /* 0x000fc8000c000000 */
[----:B------:R-:W-:Y:S01]  /*0220*/  USEL UR13, UR13, 0x2, UP1 ;  /* 0x000000020d0d7887 */ /* 0x000fe20008800000 */
[----:B0-----:R-:W-:-:S13]  /*0230*/  ISETP.NE.AND P0, PT, R3, RZ, PT ;  /* 0x000000ff0300720c */ /* 0x001fda0003f05270 */
[----:B------:R-:W-:Y:S05]  /*0240*/  @P0 BRA `(.L_x_2) ;  /* 0x00000000008c0947 */ /* 0x000fea0003800000 */
[----:B------:R-:W-:Y:S01]  /*0250*/  ELECT P0, URZ, PT ;  /* 0x00000000003f782f */ /* 0x000fe20003800000 */
[----:B------:R-:W-:-:S12]  /*0260*/  BSSY B0, `(.L_x_2) ;  /* 0x0000021000007945 */ /* 0x000fd80003800000 */
[----:B------:R-:W-:Y:S05]  /*0270*/  @!P0 BRA `(.L_x_3) ;  /* 0x00000000007c8947 */ /* 0x000fea0003800000 */
[----:B------:R-:W0:Y:S01]  /*0280*/  S2UR UR9, SR_CgaCtaId ;  /* 0x00000000000979c3 */ /* 0x000e220000008800 */
[----:B------:R-:W-:Y:S01]  /*0290*/  UMOV UR4, 0x400 ;  /* 0x0000040000047882 */ /* 0x000fe20000000000 */
[----:B------:R-:W-:Y:S01]  /*02a0*/  UMOV UR5, 0x1 ;  /* 0x0000000100057882 */ /* 0x000fe20000000000 */
[----:B------:R-:W-:Y:S02]  /*02b0*/  UMOV UR6, 0x4 ;  /* 0x0000000400067882 */ /* 0x000fe40000000000 */
[----:B------:R-:W-:-:S04]  /*02c0*/  UIADD3 UR6, -UR6, 0x100000, URZ ;  /* 0x0010000006067890 */ /* 0x000fc8000fffe13f */
[----:B------:R-:W-:Y:S02]  /*02d0*/  USHF.L.U32 UR7, UR6, 0xb, URZ ;  /* 0x0000000b06077899 */ /* 0x000fe4000800063f */
[----:B------:R-:W-:Y:S02]  /*02e0*/  USHF.L.U32 UR6, UR6, 0x1, URZ ;  /* 0x0000000106067899 */ /* 0x000fe4000800063f */
[----:B0-----:R-:W-:Y:S02]  /*02f0*/  ULEA UR9, UR9, UR4, 0x18 ;  /* 0x0000000409097291 */ /* 0x001fe4000f8ec03f */
[----:B------:R-:W-:-:S04]  /*0300*/  UIADD3 UR4, -UR5, 0x100000, URZ ;  /* 0x0010000005047890 */ /* 0x000fc8000fffe13f */
[----:B------:R-:W-:Y:S02]  /*0310*/  USHF.L.U32 UR5, UR4, 0xb, URZ ;  /* 0x0000000b04057899 */ /* 0x000fe4000800063f */
[----:B------:R-:W-:Y:S01]  /*0320*/  USHF.L.U32 UR4, UR4, 0x1, URZ ;  /* 0x0000000104047899 */ /* 0x000fe2000800063f */
[----:B------:R-:W0:Y:S11]  /*0330*/  FENCE.VIEW.ASYNC.S ;  /* 0x00000000000073c6 */ /* 0x000e360000000000 */
[----:B0-----:R0:W1:Y:S01]  /*0340*/  SYNCS.EXCH.64 URZ, [UR9], UR4 ;  /* 0x00000004093f75b2 */ /* 0x0010620008000100 */
[----:B------:R0:W2:Y:S01]  /*0350*/  SYNCS.EXCH.64 URZ, [UR9+0x48], UR6 ;  /* 0x00004806093f75b2 */ /* 0x0000a20008000100 */
[----:B------:R0:W3:Y:S01]  /*0360*/  SYNCS.EXCH.64 URZ, [UR9+0x8], UR4 ;  /* 0x00000804093f75b2 */ /* 0x0000e20008000100 */
[----:B------:R0:W4:Y:S01]  /*0370*/  SYNCS.EXCH.64 URZ, [UR9+0x50], UR6 ;  /* 0x00005006093f75b2 */ /* 0x0001220008000100 */
[----:B------:R0:W0:Y:S01]  /*0380*/  SYNCS.EXCH.64 URZ, [UR9+0x10], UR4 ;  /* 0x00001004093f75b2 */ /* 0x0000220008000100 */
        /* <DEDUP_REMOVED lines=13> */
[----:B------:R-:W-:Y:S01]  /*0460*/  NOP ;  /* 0x0000000000007918 */ /* 0x000fe20000000000 */
.L_x_3:
[----:B0-----:R-:W-:Y:S05]  /*0470*/  BSYNC B0 ;  /* 0x0000000000007941 */ /* 0x001fea0003800000 */
.L_x_2:
[----:B------:R-:W-:Y:S01]  /*0480*/  SHF.R.S32.HI R4, RZ, 0x1f, R5 ;  /* 0x0000001fff047819 */ /* 0x000fe20000011405 */
[----:B------:R-:W0:Y:S01]  /*0490*/  SHFL.IDX PT, R0, R0, RZ, 0x1f ;  /* 0x00001fff00007589 */ /* 0x000e2200000e0000 */
[----:B------:R-:W-:Y:S01]  /*04a0*/  ELECT P0, URZ, PT ;  /* 0x00000000003f782f */ /* 0x000fe20003800000 */
[----:B------:R-:W5:Y:S01]  /*04b0*/  S2UR UR9, SR_CTAID.X ;  /* 0x00000000000979c3 */ /* 0x000f620000002500 */
[----:B------:R-:W-:Y:S01]  /*04c0*/  LEA.HI R4, R4, R5, RZ, 0x7 ;  /* 0x0000000504047211 */ /* 0x000fe200078f38ff */
[----:B------:R-:W1:Y:S01]  /*04d0*/  S2R R2, SR_CTAID.Y ;  /* 0x0000000000027919 */ /* 0x000e620000002600 */
[----:B------:R-:W-:Y:S01]  /*04e0*/  SHF.R.S32.HI R6, RZ, 0x1f, R3 ;  /* 0x0000001fff067819 */ /* 0x000fe20000011403 */
[----:B------:R-:W-:Y:S01]  /*04f0*/  ULDC UR4, c[0x0][0x154] ;  /* 0x0000550000047ab9 */ /* 0x000fe20000000800 */
[----:B------:R-:W-:Y:S01]  /*0500*/  LOP3.LUT R4, R4, 0xffffff80, RZ, 0xc0, !PT ;  /* 0xffffff8004047812 */ /* 0x000fe200078ec0ff */
[----:B------:R-:W-:Y:S01]  /*0510*/  NOP ;  /* 0x0000000000007918 */ /* 0x000fe20000000000 */
[----:B------:R-:W-:Y:S01]  /*0520*/  LEA.HI R6, R6, R3, RZ, 0x2 ;  /* 0x0000000306067211 */ /* 0x000fe200078f10ff */
[----:B------:R-:W2:Y:S01]  /*0530*/  LDC R11, c[0x0][0x148] ;  /* 0x00005200ff0b7b82 */ /* 0x000ea20000000800 */
[----:B------:R-:W-:Y:S01]  /*0540*/  NOP ;  /* 0x0000000000007918 */ /* 0x000fe20000000000 */
[----:B------:R-:W-:Y:S01]  /*0550*/  IMAD.IADD R4, R5, 0x1, -R4 ;  /* 0x0000000105047824 */ /* 0x000fe200078e0a04 */
[----:B------:R-:W-:-:S04]  /*0560*/  LOP3.LUT R6, R6, 0x3ffffffc, RZ, 0xc0, !PT ;  /* 0x3ffffffc06067812 */ /* 0x000fc800078ec0ff */
[----:B------:R-:W-:Y:S01]  /*0570*/  SHF.R.S32.HI R5, RZ, 0x1f, R4 ;  /* 0x0000001fff057819 */ /* 0x000fe20000011404 */
[----:B------:R-:W-:Y:S01]  /*0580*/  IMAD.IADD R6, R3, 0x1, -R6 ;  /* 0x0000000103067824 */ /* 0x000fe200078e0a06 */
[----:B------:R-:W3:Y:S02]  /*0590*/  LDC R8, c[0x0][0x144] ;  /* 0x00005100ff087b82 */ /* 0x000ee40000000800 */
[----:B------:R-:W-:Y:S02]  /*05a0*/  LEA.HI R5, R5, R4, RZ, 0x3 ;  /* 0x0000000405057211 */ /* 0x000fe400078f18ff */
[----:B0-----:R-:W-:Y:S02]  /*05b0*/  ISETP.NE.OR P0, PT, R0, RZ, !P0 ;  /* 0x000000ff0000720c */ /* 0x001fe40004705670 */
[--C-:B------:R-:W-:Y:S02]  /*05c0*/  SHF.R.S32.HI R0, RZ, 0x3, R5.reuse ;  /* 0x00000003ff007819 */ /* 0x100fe40000011405 */
[----:B------:R-:W-:-:S04]  /*05d0*/  SHF.R.S32.HI R5, RZ, 0x1f, R5 ;  /* 0x0000001fff057819 */ /* 0x000fc80000011405 */
[----:B------:R-:W-:-:S04]  /*05e0*/  LEA.HI R5, R5, R0, RZ, 0x2 ;  /* 0x0000000005057211 */ /* 0x000fc800078f10ff */
[----:B------:R-:W-:Y:S01]  /*05f0*/  LOP3.LUT R5, R5, 0xfffffffc, RZ, 0xc0, !PT ;  /* 0xfffffffc05057812 */ /* 0x000fe200078ec0ff */
[----:B------:R-:W-:Y:S01]  /*0600*/  VOTEU.ALL UP0, P0 ;  /* 0x00000000003f7886 */ /* 0x000fe20000000000 */
[----:B-1----:R-:W-:Y:S01]  /*0610*/  I2FP.F32.U32 R7, R2 ;  /* 0x0000000200077245 */ /* 0x002fe20000201000 */
[----:B------:R-:W-:Y:S02]  /*0620*/  VOTEU.ALL UP1, P0 ;  /* 0x00000000003f7886 */ /* 0x000fe40000020000 */
[----:B------:R-:W-:Y:S01]  /*0630*/  IMAD.IADD R5, R0, 0x1, -R5 ;  /* 0x0000000100057824 */ /* 0x000fe200078e0a05 */
[----:B------:R-:W0:Y:S01]  /*0640*/  @!UP0 S2UR UR7, SR_CgaCtaId ;  /* 0x00000000000789c3 */ /* 0x000e220000008800 */
[----:B-----5:R-:W-:Y:S01]  /*0650*/  I2FP.F32.U32 R0, UR9 ;  /* 0x0000000900007c45 */ /* 0x020fe20008201000 */
[----:B------:R-:W-:Y:S01]  /*0660*/  FMUL R9, R7, UR4 ;  /* 0x0000000407097c20 */ /* 0x000fe20008400000 */
[----:B------:R-:W-:Y:S01]  /*0670*/  IMAD R5, R6, 0x4, R5 ;  /* 0x0000000406057824 */ /* 0x000fe200078e0205 */
[----:B------:R-:W-:Y:S01]  /*0680*/  ULDC UR4, c[0x0][0x150] ;  /* 0x0000540000047ab9 */ /* 0x000fe20000000800 */
[----:B------:R-:W-:Y:S01]  /*0690*/  @!UP0 UMOV UR6, 0x400 ;  /* 0x0000040000068882 */ /* 0x000fe20000000000 */
[----:B------:R-:W-:Y:S01]  /*06a0*/  FMUL R7, R0, UR4 ;  /* 0x0000000400077c20 */ /* 0x000fe20008400000 */
[----:B------:R-:W-:Y:S01]  /*06b0*/  IMAD.SHL.U32 R0, R5, 0x4, RZ ;  /* 0x0000000405007824 */ /* 0x000fe200078e00ff */
[----:B------:R-:W1:Y:S01]  /*06c0*/  LDC R6, c[0x0][0x140] ;  /* 0x00005000ff067b82 */ /* 0x000e620000000800 */
[----:B------:R-:W5:Y:S01]  /*06d0*/  F2I.U32.TRUNC.NTZ R9, R9 ;  /* 0x0000000900097305 */ /* 0x000f62000020f000 */
[----:B------:R-:W-:-:S02]  /*06e0*/  UMOV UR4, 0x20 ;  /* 0x0000002000047882 */ /* 0x000fc40000000000 */
[----:B------:R-:W-:Y:S01]  /*06f0*/  LOP3.LUT R10, R5, 0xc, R0, 0x78, !PT ;  /* 0x0000000c050a7812 */ /* 0x000fe200078e7800 */
[----:B------:R-:W-:-:S04]  /*0700*/  @!UP0 UIADD3 UR4, -UR4, 0x100000, URZ ;  /* 0x0010000004048890 */ /* 0x000fc8000fffe13f */
[----:B------:R-:W-:Y:S02]  /*0710*/  @!UP0 USHF.L.U32 UR5, UR4, 0xb, URZ ;  /* 0x0000000b04058899 */ /* 0x000fe4000800063f */
[----:B------:R-:W-:Y:S01]  /*0720*/  @!UP0 USHF.L.U32 UR4, UR4, 0x1, URZ ;  /* 0x0000000104048899 */ /* 0x000fe2000800063f */
[----:B------:R-:W4:Y:S01]  /*0730*/  F2I.U32.TRUNC.NTZ R7, R7 ;  /* 0x0000000700077305 */ /* 0x000f22000020f000 */
[----:B------:R1:W-:Y:S01]  /*0740*/  STL [R1+0x78], R10 ;  /* 0x0000780a01007387 */ /* 0x0003e20000100800 */
[----:B-----5:R-:W-:Y:S01]  /*0750*/  IMAD.MOV R12, RZ, RZ, -R9 ;  /* 0x000000ffff0c7224 */ /* 0x020fe200078e0a09 */
[----:B0-----:R-:W-:Y:S01]  /*0760*/  @!UP0 ULEA UR6, UR7, UR6, 0x18 ;  /* 0x0000000607068291 */ /* 0x001fe2000f8ec03f */
[----:B------:R-:W-:Y:S02]  /*0770*/  VOTEU.ALL UP0, P0 ;  /* 0x00000000003f7886 */ /* 0x000fe40000000000 */
[----:B--2---:R-:W-:Y:S01]  /*0780*/  IMAD R5, R11, R12, R2 ;  /* 0x0000000c0b057224 */ /* 0x004fe200078e0202 */
[----:B------:R-:W-:-:S02]  /*0790*/  LOP3.LUT P0, RZ, R4, 0x7, RZ, 0xc0, !PT ;  /* 0x0000000704ff7812 */ /* 0x000fc4000780c0ff */
[----:B-1----:R-:W-:Y:S01]  /*07a0*/  ISETP.EQ.U32.AND P4, PT, R6, 0x1, PT ;  /* 0x000000010600780c */ /* 0x002fe20003f82070 */
[----:B----4-:R-:W-:Y:S01]  /*07b0*/  IMAD.MOV R7, RZ, RZ, -R7 ;  /* 0x000000ffff077224 */ /* 0x010fe200078e0a07 */
[----:B------:R-:W-:Y:S02]  /*07c0*/  ISETP.NE.AND P1, PT, R5, R10, PT ;  /* 0x0000000a0500720c */ /* 0x000fe40003f25270 */
[----:B------:R-:W-:Y:S01]  /*07d0*/  ISETP.LT.U32.AND P0, PT, R10, 0x2, !P0 ;  /* 0x000000020a00780c */ /* 0x000fe20004701070 */
[----:B---3--:R-:W-:Y:S01]  /*07e0*/  IMAD R0, R8, R7, UR9 ;  /* 0x0000000908007e24 */ /* 0x008fe2000f8e0207 */
[----:B------:R-:W0:Y:S02]  /*07f0*/  FENCE.VIEW.ASYNC.S ;  /* 0x00000000000073c6 */ /* 0x000e240000000000 */
[----:B0-----:R0:W1:Y:S02]  /*0800*/  @!UP0 SYNCS.EXCH.64 URZ, [UR6+0xa0], UR4 ;  /* 0x0000a004063f85b2 */ /* 0x0010640008000100 */
[----:B------:R-:W-:-:S04]  /*0810*/  ISETP.EQ.OR P1, PT, R0, RZ, !P1 ;  /* 0x000000ff0000720c */ /* 0x000fc80004f22670 */
[----:B------:R-:W-:Y:S01]  /*0820*/  PLOP3.LUT P0, PT, P0, P1, PT, 0x80, 0x0 ;  /* 0x000000000000781c */ /* 0x000fe20000703070 */
[----:B------:R0:W2:Y:S01]  /*0830*/  @!UP1 SYNCS.EXCH.64 URZ, [UR6+0xa8], UR4 ;  /* 0x0000a804063f95b2 */ /* 0x0000a20008000100 */
[----:B------:R-:W-:Y:S01]  /*0840*/  NOP ;  /* 0x0000000000007918 */ /* 0x000fe20000000000 */
[----:B------:R-:W-:Y:S10]  /*0850*/  @!P4 BRA `(.L_x_4) ;  /* 0x000000000008c947 */ /* 0x000ff40003800000 */
[----:B-12---:R-:W-:Y:S01]  /*0860*/  UCGABAR_ARV ;  /* 0x00000000000079c7 */ /* 0x006fe20008000000 */
[----:B------:R-:W-:Y:S05]  /*0870*/  BRA `(.L_x_5) ;  /* 0x0000000000047947 */ /* 0x000fea0003800000 */
.L_x_4:
[----:B-12---:R-:W-:Y:S01]  /*0880*/  NOP ;  /* 0x0000000000007918 */ /* 0x006fe20000000000 */
.L_x_5:
[----:B------:R-:W1:Y:S01]  /*0890*/  LDC R3, c[0x0][0x65c] ;  /* 0x00019700ff037b82 */ /* 0x000e620000000800 */
[----:B------:R-:W-:Y:S02]  /*08a0*/  IMAD.U32 R4, RZ, RZ, UR9 ;  /* 0x00000009ff047e24 */ /* 0x000fe4000f8e00ff */
[----:B------:R-:W-:Y:S01]  /*08b0*/  IMAD.MOV.U32 R5, RZ, RZ, RZ ;  /* 0x000000ffff057224 */ /* 0x000fe200078e00ff */
[----:B-1----:R-:W-:-:S13]  /*08c0*/  ISETP.NE.AND P3, PT, R3, 0x1, PT ;  /* 0x000000010300780c */ /* 0x002fda0003f65270 */
[----:B------:R-:W1:Y:S01]  /*08d0*/  @P3 LDC R7, c[0x0][0x10] ;  /* 0x00000400ff073b82 */ /* 0x000e620000000800 */
[----:B------:R-:W-:Y:S02]  /*08e0*/  @P3 IMAD.MOV.U32 R3, RZ, RZ, RZ ;  /* 0x000000ffff033224 */ /* 0x000fe400078e00ff */
[----:B------:R-:W-:-:S05]  /*08f0*/  @P3 IMAD.MOV.U32 R13, RZ, RZ, RZ ;  /* 0x000000ffff0d3224 */ /* 0x000fca00078e00ff */
[----:B------:R-:W2:Y:S01]  /*0900*/  @!P3 LDC R9, c[0x0][0xc] ;  /* 0x00000300ff09bb82 */ /* 0x000ea20000000800 */
[----:B-1----:R-:W-:-:S04]  /*0910*/  @P3 IMAD.WIDE.U32 R6, R7, UR9, R2 ;  /* 0x0000000907063c25 */ /* 0x002fc8000f8e0002 */
[----:B------:R-:W-:Y:S02]  /*0920*/  @P3 IMAD.MOV.U32 R19, RZ, RZ, R6 ;  /* 0x000000ffff133224 */ /* 0x000fe400078e0006 */
[----:B------:R-:W-:Y:S02]  /*0930*/  @P3 IMAD.IADD R23, R7, 0x1, R13 ;  /* 0x0000000107173824 */ /* 0x000fe400078e020d */
[----:B--2---:R-:W-:-:S04]  /*0940*/  @!P3 IMAD.WIDE.U32 R4, R2, R9, R4 ;  /* 0x000000090204b225 */ /* 0x004fc800078e0004 */
[----:B------:R-:W-:Y:S02]  /*0950*/  @!P3 IMAD.MOV.U32 R19, RZ, RZ, R4 ;  /* 0x000000ffff13b224 */ /* 0x000fe400078e0004 */
[----:B------:R-:W-:-:S03]  /*0960*/  @!P3 IMAD.MOV.U32 R23, RZ, RZ, R5 ;  /* 0x000000ffff17b224 */ /* 0x000fc600078e0005 */
[----:B------:R1:W-:Y:S04]  /*0970*/  STL [R1+0x80], R19 ;  /* 0x0000801301007387 */ /* 0x0003e80000100800 */
[----:B------:R1:W-:Y:S01]  /*0980*/  STL [R1+0x7c], R23 ;  /* 0x00007c1701007387 */ /* 0x0003e20000100800 */
[----:B------:R-:W-:Y:S05]  /*0990*/  @!P4 BRA `(.L_x_6) ;  /* 0x00000000000cc947 */ /* 0x000fea0003800000 */
[----:B------:R-:W-:Y:S01]  /*09a0*/  UCGABAR_WAIT ;  /* 0x0000000000007dc7 */ /* 0x000fe20008000000 */
[----:B------:R-:W-:Y:S01]  /*09b0*/  CCTL.IVALL ;  /* 0x00000000ff00798f */ /* 0x000fe20002000000 */
[----:B------:R-:W-:Y:S05]  /*09c0*/  BRA `(.L_x_7) ;  /* 0x0000000000047947 */ /* 0x000fea0003800000 */
.L_x_6:
[----:B------:R-:W-:Y:S06]  /*09d0*/  BAR.SYNC.DEFER_BLOCKING 0x0 ;  /* 0x0000000000007b1d */ /* 0x000fec0000010000 */
.L_x_7:
[----:B------:R-:W-:Y:S05]  /*09e0*/  @!P2 BRA `(.L_x_8) ;  /* 0x000000e0008ca947 */ /* 0x000fea0003800000 */
[----:B------:R-:W-:-:S06]  /*09f0*/  UISETP.GT.U32.AND UP0, UPT, UR10, 0x1, UPT ;  /* 0x000000010a00788c */ /* 0x000fcc000bf04070 */
[----:B------:R-:W-:-:S13]  /*0a00*/  PLOP3.LUT P1, PT, PT, PT, UP0, 0x80, 0x0 ;  /* 0x000000000000781c */ /* 0x000fda0003f2f008 */
[----:B0-----:R-:W-:Y:S05]  /*0a10*/  @P1 EXIT ;  /* 0x000000000000194d */ /* 0x001fea0003800000 */
[----:B------:R-:W-:Y:S01]  /*0a20*/  IMAD.MOV.U32 R6, RZ, RZ, -0x1 ;  /* 0xffffffffff067424 */ /* 0x000fe200078e00ff */
[----:B------:R-:W-:Y:S01]  /*0a30*/  ULDC.64 UR4, c[0x0][0x650] ;  /* 0x0001940000047ab9 */ /* 0x000fe20000000a00 */
[----:B------:R-:W-:Y:S01]  /*0a40*/  IMAD.MOV.U32 R5, RZ, RZ, -0x1 ;  /* 0xffffffffff057424 */ /* 0x000fe200078e00ff */
[----:B------:R-:W-:Y:S01]  /*0a50*/  ISETP.GE.U32.AND P1, PT, R19, UR4, PT ;  /* 0x0000000413007c0c */ /* 0x000fe2000bf26070 */
[----:B------:R-:W-:Y:S01]  /*0a60*/  UMOV UR22, 0xffffffff ;  /* 0xffffffff00167882 */ /* 0x000fe20000000000 */
[----:B------:R0:W-:Y:S01]  /*0a70*/  STL [R1+0x88], R6 ;  /* 0x0000880601007387 */ /* 0x0001e20000100800 */
[----:B------:R-:W-:Y:S02]  /*0a80*/  PRMT R4, RZ, 0x7610, R4 ;  /* 0x00007610ff047816 */ /* 0x000fe40000000004 */
[----:B------:R-:W-:Y:S01]  /*0a90*/  ISETP.GE.U32.AND.EX P1, PT, R23, UR5, PT, P1 ;  /* 0x0000000517007c0c */ /* 0x000fe2000bf26110 */
[----:B------:R0:W-:-:S12]  /*0aa0*/  STL [R1+0x84], R5 ;  /* 0x0000840501007387 */ /* 0x0001d80000100800 */
[----:B0-----:R-:W-:Y:S05]  /*0ab0*/  @P1 BRA `(.L_x_9) ;  /* 0x0000000400381947 */ /* 0x001fea0003800000 */
[----:B------:R-:W0:Y:S01]  /*0ac0*/  LDC.64 R14, c[0x0][0x628] ;  /* 0x00018a00ff0e7b82 */ /* 0x000e220000000a00 */
[----:B------:R-:W-:Y:S02]  /*0ad0*/  IMAD.MOV.U32 R4, RZ, RZ, R19 ;  /* 0x000000ffff047224 */ /* 0x000fe400078e0013 */
[----:B------:R-:W-:-:S05]  /*0ae0*/  IMAD.MOV.U32 R5, RZ, RZ, R23 ;  /* 0x000000ffff057224 */ /* 0x000fca00078e0017 */
[----:B------:R-:W2:Y:S08]  /*0af0*/  LDC R10, c[0x0][0x630] ;  /* 0x00018c00ff0a7b82 */ /* 0x000eb00000000800 */
[----:B------:R-:W3:Y:S01]  /*0b00*/  LDC.64 R16, c[0x0][0x620] ;  /* 0x00018800ff107b82 */ /* 0x000ee20000000a00 */
[----:B0-----:R-:W-:-:S04]  /*0b10*/  ISETP.NE.U32.AND P1, PT, R14, RZ, PT ;  /* 0x000000ff0e00720c */ /* 0x001fc80003f25070 */
[----:B------:R-:W-:-:S13]  /*0b20*/  ISETP.NE.AND.EX P1, PT, R15, RZ, PT, P1 ;  /* 0x000000ff0f00720c */ /* 0x000fda0003f25310 */
[----:B--23--:R-:W-:Y:S05]  /*0b30*/  @!P1 BRA `(.L_x_10) ;  /* 0x0000000000289947 */ /* 0x00cfea0003800000 */
[----:B------:R-:W0:Y:S02]  /*0b40*/  LDC R9, c[0x0][0x634] ;  /* 0x00018d00ff097b82 */ /* 0x000e240000000800 */
[----:B0-----:R-:W-:-:S05]  /*0b50*/  IADD3 R9, P1, R19, R9, RZ ;  /* 0x0000000913097210 */ /* 0x001fca0007f3e0ff */
[----:B------:R-:W-:-:S04]  /*0b60*/  IMAD.X R13, RZ, RZ, R23, P1 ;  /* 0x000000ffff0d7224 */ /* 0x000fc800008e0617 */
[----:B------:R-:W-:-:S04]  /*0b70*/  IMAD.WIDE.U32 R4, R13, R14, RZ ;  /* 0x0000000e0d047225 */ /* 0x000fc800078e00ff */
[----:B------:R-:W-:-:S04]  /*0b80*/  IMAD.WIDE.U32 R6, P1, R9, R15, R4 ;  /* 0x0000000f09067225 */ /* 0x000fc80007820004 */
[----:B------:R-:W-:-:S04]  /*0b90*/  IMAD.WIDE.U32 R4, R9, R14, RZ ;  /* 0x0000000e09047225 */ /* 0x000fc800078e00ff */
[----:B------:R-:W-:Y:S01]  /*0ba0*/  IMAD.X R9, RZ, RZ, RZ, P1 ;  /* 0x000000ffff097224 */ /* 0x000fe200008e06ff */
[----:B------:R-:W-:Y:S01]  /*0bb0*/  IADD3 RZ, P1, R5, R6, RZ ;  /* 0x0000000605ff7210 */ /* 0x000fe20007f3e0ff */
[----:B------:R-:W-:-:S04]  /*0bc0*/  IMAD.MOV.U32 R8, RZ, RZ, R7 ;  /* 0x000000ffff087224 */ /* 0x000fc800078e0007 */
[----:B------:R-:W-:-:S08]  /*0bd0*/  IMAD.WIDE.U32.X R4, R13, R15, R8, P1 ;  /* 0x0000000f0d047225 */ /* 0x000fd000008e0408 */
.L_x_10:
[----:B------:R-:W0:Y:S01]  /*0be0*/  LDC.64 R20, c[0x0][0x640] ;  /* 0x00019000ff147b82 */ /* 0x000e220000000a00 */
[-C--:B------:R-:W-:Y:S01]  /*0bf0*/  SHF.R.U64 R22, R4, R10.reuse, R5 ;  /* 0x0000000a04167219 */ /* 0x080fe20000001205 */
[----:B------:R-:W-:Y:S01]  /*0c00*/  IMAD.MOV.U32 R4, RZ, RZ, R19 ;  /* 0x000000ffff047224 */ /* 0x000fe200078e0013 */
[----:B------:R-:W-:Y:S01]  /*0c10*/  SHF.R.U32.HI R3, RZ, R10, R5 ;  /* 0x0000000aff037219 */ /* 0x000fe20000011605 */
[----:B------:R-:W-:Y:S01]  /*0c20*/  IMAD.MOV.U32 R5, RZ, RZ, R23 ;  /* 0x000000ffff057224 */ /* 0x000fe200078e0017 */
[----:B------:R-:W-:Y:S01]  /*0c30*/  IADD3 R7, P1, RZ, -R22, RZ ;  /* 0x80000016ff077210 */ /* 0x000fe20007f3e0ff */
[----:B-1----:R-:W-:Y:S02]  /*0c40*/  IMAD R23, R11, R12, R2 ;  /* 0x0000000c0b177224 */ /* 0x002fe400078e0202 */
[----:B------:R-:W1:Y:S01]  /*0c50*/  LDC R8, c[0x0][0x618] ;  /* 0x00018600ff087b82 */ /* 0x000e620000000800 */
[----:B------:R-:W-:Y:S02]  /*0c60*/  IMAD.MOV.U32 R11, RZ, RZ, 0x1 ;  /* 0x00000001ff0b7424 */ /* 0x000fe400078e00ff */
[----:B------:R-:W-:-:S02]  /*0c70*/  IMAD.X R3, RZ, RZ, ~R3, P1 ;  /* 0x000000ffff037224 */ /* 0x000fc400008e0e03 */
[----:B------:R-:W-:-:S03]  /*0c80*/  IMAD.WIDE.U32 R4, R7, R16, R4 ;  /* 0x0000001007047225 */ /* 0x000fc600078e0004 */
[----:B------:R-:W2:Y:S01]  /*0c90*/  LDC R14, c[0x0][0x608] ;  /* 0x00018200ff0e7b82 */ /* 0x000ea20000000800 */
[----:B------:R-:W-:-:S04]  /*0ca0*/  IMAD R6, R3, R16, RZ ;  /* 0x0000001003067224 */ /* 0x000fc800078e02ff */
[----:B------:R-:W-:-:S03]  /*0cb0*/  IMAD R3, R7, R17, R6 ;  /* 0x0000001107037224 */ /* 0x000fc600078e0206 */
[----:B------:R-:W3:Y:S01]  /*0cc0*/  LDC R18, c[0x0][0x658] ;  /* 0x00019600ff127b82 */ /* 0x000ee20000000800 */
[----:B------:R-:W-:Y:S01]  /*0cd0*/  IMAD.IADD R3, R5, 0x1, R3 ;  /* 0x0000000105037824 */ /* 0x000fe200078e0203 */
[----:B0-----:R-:W-:Y:S01]  /*0ce0*/  ISETP.NE.U32.AND P1, PT, R20, RZ, PT ;  /* 0x000000ff1400720c */ /* 0x001fe20003f25070 */
[----:B------:R-:W-:-:S03]  /*0cf0*/  IMAD.MOV.U32 R5, RZ, RZ, -0x1 ;  /* 0xffffffffff057424 */ /* 0x000fc600078e00ff */
[----:B------:R-:W-:Y:S02]  /*0d00*/  ISETP.NE.AND.EX P1, PT, R21, RZ, PT, P1 ;  /* 0x000000ff1500720c */ /* 0x000fe40003f25310 */
[----:B------:R-:W0:Y:S01]  /*0d10*/  LDC R13, c[0x0][0x600] ;  /* 0x00018000ff0d7b82 */ /* 0x000e220000000800 */
[-CC-:B-1----:R-:W-:Y:S02]  /*0d20*/  SHF.R.U64 R10, R4, R8.reuse, R3.reuse ;  /* 0x00000008040a7219 */ /* 0x182fe40000001203 */
[----:B------:R-:W-:-:S05]  /*0d30*/  SHF.R.U32.HI R3, RZ, R8, R3 ;  /* 0x00000008ff037219 */ /* 0x000fca0000011603 */
[----:B------:R-:W1:Y:S01]  /*0d40*/  LDC R15, c[0x0][0x648] ;  /* 0x00019200ff0f7b82 */ /* 0x000e620000000800 */
[-CC-:B--2---:R-:W-:Y:S02]  /*0d50*/  SHF.R.U64 R19, R10, R14.reuse, R3.reuse ;  /* 0x0000000e0a137219 */ /* 0x184fe40000001203 */
[----:B------:R-:W-:-:S05]  /*0d60*/  SHF.R.U32.HI R3, RZ, R14, R3 ;  /* 0x0000000eff037219 */ /* 0x000fca0000011603 */
[----:B------:R-:W2:Y:S01]  /*0d70*/  LDC R17, c[0x0][0x638] ;  /* 0x00018e00ff117b82 */ /* 0x000ea20000000800 */
[-C--:B---3--:R-:W-:Y:S02]  /*0d80*/  SHF.L.U32 R2, R5, R18.reuse, RZ ;  /* 0x0000001205027219 */ /* 0x088fe400000006ff */
[--C-:B------:R-:W-:Y:S02]  /*0d90*/  SHF.R.U64 R12, R19, R18, R3.reuse ;  /* 0x00000012130c7219 */ /* 0x100fe40000001203 */
[----:B------:R-:W-:Y:S02]  /*0da0*/  LOP3.LUT R8, RZ, R2, RZ, 0x33, !PT ;  /* 0x00000002ff087212 */ /* 0x000fe400078e33ff */
[----:B------:R-:W-:Y:S01]  /*0db0*/  SHF.R.U32.HI R3, RZ, R18, R3 ;  /* 0x00000012ff037219 */ /* 0x000fe20000011603 */
[----:B------:R-:W3:Y:S01]  /*0dc0*/  LDC R16, c[0x0][0x610] ;  /* 0x00018400ff107b82 */ /* 0x000ee20000000800 */
[----:B------:R-:W-:Y:S01]  /*0dd0*/  IMAD.MOV.U32 R2, RZ, RZ, R12 ;  /* 0x000000ffff027224 */ /* 0x000fe200078e000c */
[----:B------:R-:W-:Y:S06]  /*0de0*/  @!P1 BRA `(.L_x_11) ;  /* 0x0000000000289947 */ /* 0x000fec0003800000 */
[----:B------:R-:W4:Y:S02]  /*0df0*/  LDC R7, c[0x0][0x64c] ;  /* 0x00019300ff077b82 */ /* 0x000f240000000800 */
[----:B----4-:R-:W-:-:S05]  /*0e00*/  IADD3 R7, P1, R12, R7, RZ ;  /* 0x000000070c077210 */ /* 0x010fca0007f3e0ff */
        /* <DEDUP_REMOVED lines=8> */
.L_x_11:
[----:B-1----:R-:W-:Y:S01]  /*0e90*/  SHF.R.U64 R4, R2, R15, R3 ;  /* 0x0000000f02047219 */ /* 0x002fe20000001203 */
[----:B0-----:R-:W-:Y:S01]  /*0ea0*/  VIADD R5, R13, 0xffffffff ;  /* 0xffffffff0d057836 */ /* 0x001fe20000000000 */
[----:B------:R-:W-:Y:S02]  /*0eb0*/  SHF.L.U32 R2, R11, R18, RZ ;  /* 0x000000120b027219 */ /* 0x000fe400000006ff */
[----:B------:R-:W-:Y:S01]  /*0ec0*/  LOP3.LUT R3, R19, R8, RZ, 0xc0, !PT ;  /* 0x0000000813037212 */ /* 0x000fe200078ec0ff */
[----:B------:R-:W-:Y:S01]  /*0ed0*/  IMAD.MOV R6, RZ, RZ, -R4 ;  /* 0x000000ffff067224 */ /* 0x000fe200078e0a04 */
[----:B------:R-:W-:Y:S02]  /*0ee0*/  SEL R0, R0, R23, !P3 ;  /* 0x0000001700007207 */ /* 0x000fe40005800000 */
[----:B------:R-:W-:Y:S01]  /*0ef0*/  LOP3.LUT R5, R10, R5, RZ, 0xc0, !PT ;  /* 0x000000050a057212 */ /* 0x000fe200078ec0ff */
[----:B------:R-:W-:Y:S01]  /*0f00*/  IMAD R3, R2, R4, R3 ;  /* 0x0000000402037224 */ /* 0x000fe200078e0203 */
[----:B------:R-:W-:Y:S01]  /*0f10*/  R2UR UR22, R22 ;  /* 0x00000000161672ca */ /* 0x000fe200000e0000 */
[----:B--2---:R-:W-:-:S02]  /*0f20*/  IMAD R2, R6, R17, R12 ;  /* 0x0000001106027224 */ /* 0x004fc400078e020c */
[----:B---3--:R-:W-:Y:S02]  /*0f30*/  IMAD R0, R3, R16, R0 ;  /* 0x0000001003007224 */ /* 0x008fe400078e0200 */
[----:B------:R-:W-:Y:S02]  /*0f40*/  IMAD R3, R2, R13, R5 ;  /* 0x0000000d02037224 */ /* 0x000fe400078e0205 */
[----:B------:R-:W-:-:S03]  /*0f50*/  IMAD.MOV.U32 R4, RZ, RZ, 0x1 ;  /* 0x00000001ff047424 */ /* 0x000fc600078e00ff */
[----:B------:R-:W-:Y:S02]  /*0f60*/  SEL R2, R3, R0, !P3 ;  /* 0x0000000003027207 */ /* 0x000fe40005800000 */
[----:B------:R-:W-:-:S03]  /*0f70*/  SEL R0, R0, R3, !P3 ;  /* 0x0000000300007207 */ /* 0x000fc60005800000 */
[----:B------:R0:W-:Y:S04]  /*0f80*/  STL [R1+0x84], R2 ;  /* 0x0000840201007387 */ /* 0x0001e80000100800 */
[----:B------:R0:W-:Y:S02]  /*0f90*/  STL [R1+0x88], R0 ;  /* 0x0000880001007387 */ /* 0x0001e40000100800 */
.L_x_9:
[----:B------:R-:W-:-:S08]  /*0fa0*/  NOP ;  /* 0x0000000000007918 */ /* 0x000fd00000000000 */
[----:B------:R-:W2:Y:S02]  /*0fb0*/  USETMAXREG.TRY_ALLOC.CTAPOOL UP0, 0xe8 ;  /* 0x000000e8000079c8 */ /* 0x000ea40008000600 */
[----:B--2---:R-:W-:-:S13]  /*0fc0*/  PLOP3.LUT P1, PT, PT, PT, UP0, 0x80, 0x0 ;  /* 0x000000000000781c */ /* 0x004fda0003f2f008 */
[----:B------:R-:W-:Y:S05]  /*0fd0*/  @!P1 BRA `(.L_x_9) ;  /* 0xfffffffc00f09947 */ /* 0x000fea000383ffff */
[----:B------:R-:W-:Y:S01]  /*0fe0*/  ULDC.64 UR4, c[0x0][0x598] ;  /* 0x0001660000047ab9 */ /* 0x000fe20000000a00 */
[----:B------:R-:W-:Y:S01]  /*0ff0*/  ULDC.64 UR16, c[0x0][0x208] ;  /* 0x0000820000107ab9 */ /* 0x000fe20000000a00 */
[----:B------:R-:W-:-:S04]  /*1000*/  ISETP.NE.U32.AND P1, PT, RZ, UR4, PT ;  /* 0x00000004ff007c0c */ /* 0x000fc8000bf25070 */
[----:B------:R-:W-:-:S13]  /*1010*/  ISETP.NE.AND.EX P1, PT, RZ, UR5, PT, P1 ;  /* 0x00000005ff007c0c */ /* 0x000fda000bf25310 */
[----:B------:R-:W-:Y:S05]  /*1020*/  @!P1 BRA `(.L_x_12) ;  /* 0x0000000000209947 */ /* 0x000fea0003800000 */
[----:B0-----:R-:W0:Y:S02]  /*1030*/  LDC.64 R2, c[0x0][0x598] ;  /* 0x00016600ff027b82 */ /* 0x001e240000000a00 */
[----:B0-----:R-:W2:Y:S02]  /*1040*/  LDG.E.64 R2, desc[UR16][R2.64] ;  /* 0x0000001002027981 */ /* 0x001ea4000c1e1b00 */
[----:B--2---:R-:W-:-:S04]  /*1050*/  ISETP.NE.U32.AND P1, PT, R2, RZ, PT ;  /* 0x000000ff0200720c */ /* 0x004fc80003f25070 */
[----:B------:R-:W-:-:S13]  /*1060*/  ISETP.NE.AND.EX P1, PT, R3, RZ, PT, P1 ;  /* 0x000000ff0300720c */ /* 0x000fda0003f25310 */
[----:B------:R-:W-:Y:S05]  /*1070*/  @!P1 BRA `(.L_x_12) ;  /* 0x00000000000c9947 */ /* 0x000fea0003800000 */
[----:B------:R-:W2:Y:S02]  /*1080*/  LD.E R2, desc[UR16][R2.64] ;  /* 0x0000001002027980 */ /* 0x000ea4000c101900 */
[----:B--2---:R-:W-:Y:S01]  /*1090*/  R2UR UR20, R2 ;  /* 0x00000000021472ca */ /* 0x004fe200000e0000 */
[----:B------:R-:W-:-:S14]  /*10a0*/  BRA `(.L_x_13) ;  /* 0x0000000000247947 */ /* 0x000fdc0003800000 */
.L_x_12:
[----:B------:R-:W-:Y:S02]  /*10b0*/  ULDC.64 UR4, c[0x0][0x588] ;  /* 0x0001620000047ab9 */ /* 0x000fe40000000a00 */
[----:B------:R-:W-:-:S04]  /*10c0*/  ISETP.NE.U32.AND P1, PT, RZ, UR4, PT ;  /* 0x00000004ff007c0c */ /* 0x000fc8000bf25070 */
[----:B------:R-:W-:-:S13]  /*10d0*/  ISETP.NE.AND.EX P1, PT, RZ, UR5, PT, P1 ;  /* 0x00000005ff007c0c */ /* 0x000fda000bf25310 */
[----:B------:R-:W-:Y:S05]  /*10e0*/  @!P1 BRA `(.L_x_14) ;  /* 0x0000000000109947 */ /* 0x000fea0003800000 */
[----:B0-----:R-:W0:Y:S02]  /*10f0*/  LDC.64 R2, c[0x0][0x588] ;  /* 0x00016200ff027b82 */ /* 0x001e240000000a00 */
[----:B0-----:R-:W2:Y:S02]  /*1100*/  LDG.E R2, desc[UR16][R2.64] ;  /* 0x0000001002027981 */ /* 0x001ea4000c1e1900 */
[----:B--2---:R-:W-:Y:S01]  /*1110*/  R2UR UR20, R2 ;  /* 0x00000000021472ca */ /* 0x004fe200000e0000 */
[----:B------:R-:W-:-:S14]  /*1120*/  BRA `(.L_x_13) ;  /* 0x0000000000047947 */ /* 0x000fdc0003800000 */
.L_x_14:
[----:B------:R-:W-:-:S05]  /*1130*/  ULDC UR20, c[0x0][0x580] ;  /* 0x0001600000147ab9 */ /* 0x000fca0000000800 */
.L_x_13:
[----:B------:R-:W-:Y:S02]  /*1140*/  ULDC.64 UR4, c[0x0][0x5a0] ;  /* 0x0001680000047ab9 */ /* 0x000fe40000000a00 */
        /* <DEDUP_REMOVED lines=11> */
.L_x_15:
        /* <DEDUP_REMOVED lines=8> */
.L_x_17:
[----:B------:R-:W-:-:S05]  /*1280*/  ULDC UR19, c[0x0][0x584] ;  /* 0x0001610000137ab9 */ /* 0x000fca0000000800 */
.L_x_16:
[----:B------:R-:W-:-:S13]  /*1290*/  LOP3.LUT P1, RZ, R4, 0xff, RZ, 0xc0, !PT ;  /* 0x000000ff04ff7812 */ /* 0x000fda000782c0ff */
[----:B------:R-:W-:Y:S05]  /*12a0*/  @!P1 EXIT ;  /* 0x000000000000994d */ /* 0x000fea0003800000 */
[----:B------:R-:W-:Y:S01]  /*12b0*/  ULDC UR4, c[0x0][0x28c] ;  /* 0x0000a30000047ab9 */ /* 0x000fe20000000800 */
[----:B------:R-:W-:Y:S02]  /*12c0*/  ULOP3.LUT UR21, UR13, 0x1, URZ, 0xfc, !UPT ;  /* 0x000000010d157892 */ /* 0x000fe4000f8efc3f */
[----:B------:R-:W-:-:S04]  /*12d0*/  UIADD3 UR4, UR4, 0x3f, URZ ;  /* 0x0000003f04047890 */ /* 0x000fc8000fffe03f */
[----:B------:R-:W-:-:S04]  /*12e0*/  USHF.R.S32.HI UR5, URZ, 0x1f, UR4 ;  /* 0x0000001f3f057899 */ /* 0x000fc80008011404 */
[----:B------:R-:W-:-:S03]  /*12f0*/  ULEA.HI UR5, UR5, UR4, URZ, 0x6 ;  /* 0x0000000405057291 */ /* 0x000fc6000f8f303f */
[----:B------:R-:W-:Y:S01]  /*1300*/  UMOV UR4, URZ ;  /* 0x0000003f00047c82 */ /* 0x000fe20008000000 */
[----:B------:R-:W-:-:S03]  /*1310*/  USHF.R.S32.HI UR12, URZ, 0x6, UR5 ;  /* 0x000000063f0c7899 */ /* 0x000fc60008011405 */
[----:B------:R-:W-:-:S09]  /*1320*/  UMOV UR5, URZ ;  /* 0x0000003f00057c82 */ /* 0x000fd20008000000 */
.L_x_300:
[----:B0-----:R-:W0:Y:S01]  /*1330*/  S2R R0, SR_TID.X ;  /* 0x0000000000007919 */ /* 0x001e220000002100 */
[----:B--2---:R-:W2:Y:S01]  /*1340*/  S2UR UR11, SR_CgaCtaId ;  /* 0x00000000000b79c3 */ /* 0x004ea20000008800 */
[----:B------:R-:W-:Y:S01]  /*1350*/  UMOV UR14, 0x400 ;  /* 0x00000400000e7882 */ /* 0x000fe20000000000 */
[----:B------:R-:W-:Y:S01]  /*1360*/  UMOV UR6, URZ ;  /* 0x0000003f00067c82 */ /* 0x000fe20008000000 */
[----:B------:R-:W-:Y:S01]  /*1370*/  STL [R1+0x74], RZ ;  /* 0x000074ff01007387 */ /* 0x000fe20000100800 */
[----:B------:R-:W-:Y:S01]  /*1380*/  UMOV UR7, URZ ;  /* 0x0000003f00077c82 */ /* 0x000fe20008000000 */
[----:B------:R-:W-:Y:S01]  /*1390*/  UMOV UR8, URZ ;  /* 0x0000003f00087c82 */ /* 0x000fe20008000000 */
[----:B------:R-:W-:Y:S01]  /*13a0*/  UMOV UR18, UR5 ;  /* 0x0000000500127c82 */ /* 0x000fe20008000000 */
[----:B------:R-:W-:Y:S01]  /*13b0*/  STL [R1+0x70], RZ ;  /* 0x000070ff01007387 */ /* 0x000fe20000100800 */
[----:B---3--:R-:W3:Y:S01]  /*13c0*/  LDC R2, c[0x0][0x28c] ;  /* 0x0000a300ff027b82 */ /* 0x008ee20000000800 */
[----:B------:R-:W-:-:S02]  /*13d0*/  CS2R R4, SRZ ;  /* 0x0000000000047805 */ /* 0x000fc4000001ff00 */
[----:B------:R-:W-:Y:S01]  /*13e0*/  CS2R R6, SRZ ;  /* 0x0000000000067805 */ /* 0x000fe2000001ff00 */
[----:B------:R-:W-:Y:S01]  /*13f0*/  STL [R1+0x6c], RZ ;  /* 0x00006cff01007387 */ /* 0x000fe20000100800 */
[----:B------:R-:W-:Y:S02]  /*1400*/  CS2R R8, SRZ ;  /* 0x0000000000087805 */ /* 0x000fe4000001ff00 */
[----:B------:R-:W-:Y:S02]  /*1410*/  CS2R R10, SRZ ;  /* 0x00000000000a7805 */ /* 0x000fe4000001ff00 */
[----:B------:R-:W-:Y:S01]  /*1420*/  CS2R R12, SRZ ;  /* 0x00000000000c7805 */ /* 0x000fe2000001ff00 */
[----:B------:R-:W-:Y:S01]  /*1430*/  STL [R1+0x68], RZ ;  /* 0x000068ff01007387 */ /* 0x000fe20000100800 */
[----:B------:R-:W-:Y:S02]  /*1440*/  CS2R R14, SRZ ;  /* 0x00000000000e7805 */ /* 0x000fe4000001ff00 */
[----:B------:R-:W-:-:S02]  /*1450*/  CS2R R16, SRZ ;  /* 0x0000000000107805 */ /* 0x000fc4000001ff00 */
[----:B-1----:R-:W-:Y:S01]  /*1460*/  CS2R R18, SRZ ;  /* 0x0000000000127805 */ /* 0x002fe2000001ff00 */
[----:B------:R-:W-:Y:S01]  /*1470*/  STL [R1+0x64], RZ ;  /* 0x000064ff01007387 */ /* 0x000fe20000100800 */
[----:B------:R-:W-:Y:S02]  /*1480*/  CS2R R20, SRZ ;  /* 0x0000000000147805 */ /* 0x000fe4000001ff00 */
[----:B------:R-:W-:Y:S02]  /*1490*/  CS2R R22, SRZ ;  /* 0x0000000000167805 */ /* 0x000fe4000001ff00 */
[----:B------:R-:W-:Y:S01]  /*14a0*/  CS2R R152, SRZ ;  /* 0x0000000000987805 */ /* 0x000fe2000001ff00 */
[----:B------:R-:W-:Y:S01]  /*14b0*/  STL [R1+0x60], RZ ;  /* 0x000060ff01007387 */ /* 0x000fe20000100800 */
[----:B--2---:R-:W-:Y:S01]  /*14c0*/  ULEA UR14, UR11, UR14, 0x18 ;  /* 0x0000000e0b0e7291 */ /* 0x004fe2000f8ec03f */
[----:B------:R-:W-:Y:S02]  /*14d0*/  CS2R R154, SRZ ;  /* 0x00000000009a7805 */ /* 0x000fe4000001ff00 */
[----:B------:R-:W-:Y:S01]  /*14e0*/  CS2R R156, SRZ ;  /* 0x00000000009c7805 */ /* 0x000fe2000001ff00 */
[----:B------:R-:W-:Y:S01]  /*14f0*/  STL [R1+0x5c], RZ ;  /* 0x00005cff01007387 */ /* 0x000fe20000100800 */
[----:B------:R-:W-:-:S02]  /*1500*/  CS2R R158, SRZ ;  /* 0x00000000009e7805 */ /* 0x000fc4000001ff00 */
[----:B------:R-:W-:Y:S02]  /*1510*/  CS2R R160, SRZ ;  /* 0x0000000000a07805 */ /* 0x000fe4000001ff00 */
[----:B------:R-:W-:Y:S02]  /*1520*/  CS2R R162, SRZ ;  /* 0x0000000000a27805 */ /* 0x000fe4000001ff00 */
[----:B0-----:R-:W-:Y:S01]  /*1530*/  LOP3.LUT R0, R0, 0x80, RZ, 0xc0, !PT ;  /* 0x0000008000007812 */ /* 0x001fe200078ec0ff */
[----:B------:R-:W-:Y:S01]  /*1540*/  STL [R1+0x58], RZ ;  /* 0x000058ff01007387 */ /* 0x000fe20000100800 */
[----:B---3--:R-:W-:Y:S02]  /*1550*/  ISETP.GE.AND P1, PT, R2, 0x1, PT ;  /* 0x000000010200780c */ /* 0x008fe40003f26270 */
[----:B------:R-:W-:Y:S02]  /*1560*/  CS2R R2, SRZ ;  /* 0x0000000000027805 */ /* 0x000fe4000001ff00 */
[----:B------:R-:W-:Y:S01]  /*1570*/  SHF.R.U32.HI R0, RZ, 0x7, R0 ;  /* 0x00000007ff007819 */ /* 0x000fe20000011600 */
[----:B------:R-:W-:Y:S01]  /*1580*/  STL [R1+0x54], RZ ;  /* 0x000054ff01007387 */ /* 0x000fe20000100800 */
[----:B------:R-:W-:-:S02]  /*1590*/  CS2R R164, SRZ ;  /* 0x0000000000a47805 */ /* 0x000fc4000001ff00 */
[----:B------:R-:W-:Y:S02]  /*15a0*/  CS2R R166, SRZ ;  /* 0x0000000000a67805 */ /* 0x000fe4000001ff00 */
[----:B------:R-:W-:Y:S01]  /*15b0*/  CS2R R168, SRZ ;  /* 0x0000000000a87805 */ /* 0x000fe2000001ff00 */
[----:B------:R-:W-:Y:S01]  /*15c0*/  STL [R1+0x50], RZ ;  /* 0x000050ff01007387 */ /* 0x000fe20000100800 */
[----:B------:R-:W-:Y:S02]  /*15d0*/  CS2R R170, SRZ ;  /* 0x0000000000aa7805 */ /* 0x000fe4000001ff00 */
[----:B------:R-:W-:Y:S02]  /*15e0*/  CS2R R172, SRZ ;  /* 0x0000000000ac7805 */ /* 0x000fe4000001ff00 */
[----:B------:R-:W-:Y:S01]  /*15f0*/  CS2R R174, SRZ ;  /* 0x0000000000ae7805 */ /* 0x000fe2000001ff00 */
[----:B------:R-:W0:Y:S01]  /*1600*/  SHFL.IDX PT, R0, R0, RZ, 0x1f ;  /* 0x00001fff00007589 */ /* 0x000e2200000e0000 */
[----:B------:R-:W-:-:S02]  /*1610*/  CS2R R176, SRZ ;  /* 0x0000000000b07805 */ /* 0x000fc4000001ff00 */
[----:B------:R-:W-:Y:S02]  /*1620*/  CS2R R178, SRZ ;  /* 0x0000000000b27805 */ /* 0x000fe4000001ff00 */
[----:B------:R-:W-:Y:S01]  /*1630*/  CS2R R180, SRZ ;  /* 0x0000000000b47805 */ /* 0x000fe2000001ff00 */
[----:B------:R1:W-:Y:S01]  /*1640*/  STL [R1+0x4c], RZ ;  /* 0x00004cff01007387 */ /* 0x0003e20000100800 */
[----:B------:R-:W-:Y:S02]  /*1650*/  CS2R R182, SRZ ;  /* 0x0000000000b67805 */ /* 0x000fe4000001ff00 */
[----:B------:R-:W-:Y:S02]  /*1660*/  CS2R R184, SRZ ;  /* 0x0000000000b87805 */ /* 0x000fe4000001ff00 */
[----:B------:R-:W-:Y:S01]  /*1670*/  CS2R R186, SRZ ;  /* 0x0000000000ba7805 */ /* 0x000fe2000001ff00 */
[----:B------:R1:W-:Y:S01]  /*1680*/  STL [R1+0x48], RZ ;  /* 0x000048ff01007387 */ /* 0x0003e20000100800 */
        /* <DEDUP_REMOVED lines=14> */
[----:B------:R-:W-:Y:S02]  /*1770*/  CS2R R210, SRZ ;  /* 0x0000000000d27805 */ /* 0x000fe4000001ff00 */
[----:B0-----:R-:W-:Y:S01]  /*1780*/  R2UR UR9, R0 ;  /* 0x00000000000972ca */ /* 0x001fe200000e0000 */
[----:B------:R1:W-:Y:S01]  /*1790*/  STL [R1+0x38], RZ ;  /* 0x000038ff01007387 */ /* 0x0003e20000100800 */
[----:B------:R-:W-:Y:S01]  /*17a0*/  IMAD.MOV.U32 R0, RZ, RZ, RZ ;  /* 0x000000ffff007224 */ /* 0x000fe200078e00ff */
[----:B------:R-:W-:-:S02]  /*17b0*/  CS2R R212, SRZ ;  /* 0x0000000000d47805 */ /* 0x000fc4000001ff00 */
[----:B------:R-:W-:Y:S01]  /*17c0*/  CS2R R214, SRZ ;  /* 0x0000000000d67805 */ /* 0x000fe2000001ff00 */
[----:B------:R1:W-:Y:S01]  /*17d0*/  STL [R1+0x34], RZ ;  /* 0x000034ff01007387 */ /* 0x0003e20000100800 */
[----:B------:R-:W-:Y:S02]  /*17e0*/  CS2R R216, SRZ ;  /* 0x0000000000d87805 */ /* 0x000fe4000001ff00 */
[----:B------:R-:W-:Y:S02]  /*17f0*/  CS2R R218, SRZ ;  /* 0x0000000000da7805 */ /* 0x000fe4000001ff00 */
[----:B------:R-:W-:Y:S01]  /*1800*/  CS2R R220, SRZ ;  /* 0x0000000000dc7805 */ /* 0x000fe2000001ff00 */
[----:B------:R1:W-:Y:S01]  /*1810*/  STL [R1+0x30], RZ ;  /* 0x000030ff01007387 */ /* 0x0003e20000100800 */
[----:B------:R-:W-:Y:S02]  /*1820*/  CS2R R222, SRZ ;  /* 0x0000000000de7805 */ /* 0x000fe4000001ff00 */
[----:B------:R-:W-:Y:S01]  /*1830*/  CS2R R224, SRZ ;  /* 0x0000000000e07805 */ /* 0x000fe2000001ff00 */
[----:B------:R-:W-:Y:S01]  /*1840*/  IMAD.MOV.U32 R226, RZ, RZ, RZ ;  /* 0x000000ffffe27224 */ /* 0x000fe200078e00ff */
[----:B------:R1:W-:Y:S01]  /*1850*/  STL [R1+0x2c], RZ ;  /* 0x00002cff01007387 */ /* 0x0003e20000100800 */
[----:B------:R-:W-:Y:S01]  /*1860*/  ULEA.HI UR10, UR9, UR9, URZ, 0x1 ;  /* 0x00000009090a7291 */ /* 0x000fe2000f8f083f */
[----:B------:R-:W-:Y:S01]  /*1870*/  IMAD.U32 R227, RZ, RZ, UR4 ;  /* 0x00000004ffe37e24 */ /* 0x000fe2000f8e00ff */
[----:B------:R-:W-:Y:S01]  /*1880*/  CS2R R24, SRZ ;  /* 0x0000000000187805 */ /* 0x000fe2000001ff00 */
[----:B------:R1:W-:Y:S01]  /*1890*/  STL [R1+0x28], RZ ;  /* 0x000028ff01007387 */ /* 0x0003e20000100800 */
[----:B------:R-:W-:Y:S01]  /*18a0*/  ULOP3.LUT UR10, UR10, 0xffffe, URZ, 0xc0, !UPT ;  /* 0x000ffffe0a0a7892 */ /* 0x000fe2000f8ec03f */
[----:B----4-:R-:W-:-:S02]  /*18b0*/  CS2R R26, SRZ ;  /* 0x00000000001a7805 */ /* 0x010fc4000001ff00 */
[----:B------:R-:W-:Y:S01]  /*18c0*/  CS2R R28, SRZ ;  /* 0x00000000001c7805 */ /* 0x000fe2000001ff00 */
[----:B------:R1:W-:Y:S01]  /*18d0*/  STL [R1+0x24], RZ ;  /* 0x000024ff01007387 */ /* 0x0003e20000100800 */
[----:B------:R-:W-:Y:S01]  /*18e0*/  UIADD3 UR10, UR9, -UR10, URZ ;  /* 0x8000000a090a7290 */ /* 0x000fe2000fffe03f */
[----:B------:R-:W-:Y:S02]  /*18f0*/  CS2R R30, SRZ ;  /* 0x00000000001e7805 */ /* 0x000fe4000001ff00 */
[----:B------:R-:W-:Y:S01]  /*1900*/  CS2R R32, SRZ ;  /* 0x0000000000207805 */ /* 0x000fe2000001ff00 */
[----:B------:R1:W-:Y:S01]  /*1910*/  STL [R1+0x20], RZ ;  /* 0x000020ff01007387 */ /* 0x0003e20000100800 */
[----:B------:R-:W-:Y:S01]  /*1920*/  ULEA UR10, UR10, UR14, 0xc ;  /* 0x0000000e0a0a7291 */ /* 0x000fe2000f8e603f */
[----:B------:R-:W-:Y:S02]  /*1930*/  CS2R R34, SRZ ;  /* 0x0000000000227805 */ /* 0x000fe4000001ff00 */
[----:B------:R-:W-:Y:S01]  /*1940*/  CS2R R36, SRZ ;  /* 0x0000000000247805 */ /* 0x000fe2000001ff00 */
[----:B------:R1:W-:Y:S01]  /*1950*/  STL [R1+0x1c], RZ ;  /* 0x00001cff01007387 */ /* 0x0003e20000100800 */
[----:B------:R-:W-:Y:S01]  /*1960*/  UIADD3 UR10, UR10, 0x180, URZ ;  /* 0x000001800a0a7890 */ /* 0x000fe2000fffe03f */
[----:B------:R-:W-:-:S02]  /*1970*/  CS2R R38, SRZ ;  /* 0x0000000000267805 */ /* 0x000fc4000001ff00 */
[----:B------:R-:W-:Y:S01]  /*1980*/  CS2R R40, SRZ ;  /* 0x0000000000287805 */ /* 0x000fe2000001ff00 */
[----:B------:R1:W-:Y:S01]  /*1990*/  STL [R1+0x18], RZ ;  /* 0x000018ff01007387 */ /* 0x0003e20000100800 */
[----:B------:R-:W-:Y:S01]  /*19a0*/  USHF.R.U32.HI UR10, URZ, 0x4, UR10 ;  /* 0x000000043f0a7899 */ /* 0x000fe2000801160a */
[----:B------:R-:W-:Y:S02]  /*19b0*/  CS2R R42, SRZ ;  /* 0x00000000002a7805 */ /* 0x000fe4000001ff00 */
[----:B------:R-:W-:Y:S01]  /*19c0*/  CS2R R44, SRZ ;  /* 0x00000000002c7805 */ /* 0x000fe2000001ff00 */
[----:B------:R1:W-:Y:S01]  /*19d0*/  STL [R1+0x14], RZ ;  /* 0x000014ff01007387 */ /* 0x0003e20000100800 */
[----:B------:R-:W-:Y:S01]  /*19e0*/  ULOP3.LUT UR15, UR10, 0x3fff, URZ, 0xc0, !UPT ;  /* 0x00003fff0a0f7892 */ /* 0x000fe2000f8ec03f */
        /* <DEDUP_REMOVED lines=18> */
[----:B------:R1:W-:Y:S01]  /*1b10*/  STL [R1], RZ ;  /* 0x000000ff01007387 */ /* 0x0003e20000100800 */
[----:B------:R-:W-:-:S02]  /*1b20*/  CS2R R74, SRZ ;  /* 0x00000000004a7805 */ /* 0x000fc4000001ff00 */
[----:B------:R-:W-:Y:S02]  /*1b30*/  CS2R R76, SRZ ;  /* 0x00000000004c7805 */ /* 0x000fe4000001ff00 */
[----:B------:R-:W-:Y:S02]  /*1b40*/  CS2R R78, SRZ ;  /* 0x00000000004e7805 */ /* 0x000fe4000001ff00 */
[----:B------:R-:W-:Y:S02]  /*1b50*/  CS2R R80, SRZ ;  /* 0x0000000000507805 */ /* 0x000fe4000001ff00 */
[----:B------:R-:W-:Y:S02]  /*1b60*/  CS2R R82, SRZ ;  /* 0x0000000000527805 */ /* 0x000fe4000001ff00 */
[----:B------:R-:W-:Y:S02]  /*1b70*/  CS2R R84, SRZ ;  /* 0x0000000000547805 */ /* 0x000fe4000001ff00 */
        /* <DEDUP_REMOVED lines=32> */
[----:B------:R-:W-:Y:S01]  /*1d80*/  CS2R R150, SRZ ;  /* 0x0000000000967805 */ /* 0x000fe2000001ff00 */
[----:B-1----:R-:W-:Y:S06]  /*1d90*/  @!P1 BRA `(.L_x_18) ;  /* 0x0000001000689947 */ /* 0x002fec0003800000 */
[----:B------:R-:W-:-:S06]  /*1da0*/  UISETP.NE.AND UP0, UPT, UR21, 0x3, UPT ;  /* 0x000000031500788c */ /* 0x000fcc000bf05270 */
[----:B------:R-:W-:-:S13]  /*1db0*/  PLOP3.LUT P2, PT, PT, PT, UP0, 0x80, 0x0 ;  /* 0x000000000000781c */ /* 0x000fda0003f4f008 */
[----:B------:R-:W-:Y:S05]  /*1dc0*/  @!P2 BRA `(.L_x_19) ;  /* 0x000000000004a947 */ /* 0x000fea0003800000 */
[----:B------:R-:W-:Y:S01]  /*1dd0*/  BPT.TRAP 0x1 ;  /* 0x000000040000795c */ /* 0x000fe20000300000 */
.L_x_19:
[----:B------:R-:W-:Y:S01]  /*1de0*/  ULEA UR6, UR5, UR14, 0x3 ;  /* 0x0000000e05067291 */ /* 0x000fe2000f8e183f */
[----:B------:R-:W-:-:S05]  /*1df0*/  IMAD.U32 R0, RZ, RZ, UR4 ;  /* 0x00000004ff007e24 */ /* 0x000fca000f8e00ff */
[----:B------:R-:W-:-:S04]  /*1e00*/  SHF.L.U32 R0, R0, 0x1f, RZ ;  /* 0x0000001f00007819 */ /* 0x000fc800000006ff */
[----:B------:R0:W1:Y:S01]  /*1e10*/  SYNCS.PHASECHK.TRANS64.TRYWAIT P1, [UR6], R0 ;  /* 0x00000000ff0075a7 */ /* 0x0000620008020146 */
[----:B------:R-:W-:Y:S05]  /*1e20*/  @!P2 BRA `(.L_x_20) ;  /* 0x000000000004a947 */ /* 0x000fea0003800000 */
[----:B------:R-:W-:Y:S01]  /*1e30*/  BPT.TRAP 0x1 ;  /* 0x000000040000795c */ /* 0x000fe20000300000 */
.L_x_20:
[----:B-1----:R-:W-:Y:S05]  /*1e40*/  @P1 BRA `(.L_x_21) ;  /* 0x0000000000081947 */ /* 0x002fea0003800000 */
[----:B------:R-:W1:Y:S02]  /*1e50*/  SYNCS.PHASECHK.TRANS64.TRYWAIT P1, [UR6], R0 ;  /* 0x00000000ff0075a7 */ /* 0x000e640008020146 */
[----:B-1----:R-:W-:Y:S05]  /*1e60*/  @!P1 BRA `(.L_x_22) ;  /* 0x000000e400b49947 */ /* 0x002fea0003800000 */
.L_x_21:
[----:B------:R-:W-:Y:S01]  /*1e70*/  UIADD3 UR6, UR14, 0x12180, URZ ;  /* 0x000121800e067890 */ /* 0x000fe2000fffe03f */
[----:B------:R-:W-:Y:S01]  /*1e80*/  WARPGROUP.ARRIVE ;  /* 0x00000000000079c5 */ /* 0x000fe20000000000 */
[----:B------:R-:W-:Y:S01]  /*1e90*/  ULOP3.LUT UR8, UR15, 0x10000, URZ, 0xfc, !UPT ;  /* 0x000100000f087892 */ /* 0x000fe2000f8efc3f */
[----:B------:R2:W-:Y:S01]  /*1ea0*/  STL [R1+0x74], RZ ;  /* 0x000074ff01007387 */ /* 0x0005e20000100800 */
[----:B------:R-:W-:Y:S01]  /*1eb0*/  USHF.R.U32.HI UR6, URZ, 0x4, UR6 ;  /* 0x000000043f067899 */ /* 0x000fe20008011606 */
[----:B01----:R-:W-:Y:S01]  /*1ec0*/  IMAD.MOV.U32 R0, RZ, RZ, RZ ;  /* 0x000000ffff007224 */ /* 0x003fe200078e00ff */
[----:B------:R-:W-:Y:S01]  /*1ed0*/  ULEA UR8, UR5, UR8, 0x9 ;  /* 0x0000000805087291 */ /* 0x000fe2000f8e483f */
[----:B------:R2:W-:Y:S01]  /*1ee0*/  STL [R1+0x70], RZ ;  /* 0x000070ff01007387 */ /* 0x0005e20000100800 */
[----:B------:R-:W-:Y:S01]  /*1ef0*/  ULOP3.LUT UR6, UR6, 0x3fff, URZ, 0xc0, !UPT ;  /* 0x00003fff06067892 */ /* 0x000fe2000f8ec03f */
[----:B------:R-:W-:Y:S01]  /*1f00*/  CS2R R2, SRZ ;  /* 0x0000000000027805 */ /* 0x000fe2000001ff00 */
[----:B------:R-:W-:Y:S01]  /*1f10*/  UMOV UR9, 0x80000020 ;  /* 0x8000002000097882 */ /* 0x000fe20000000000 */
[----:B------:R-:W-:Y:S01]  /*1f20*/  UMOV UR11, 0x80000020 ;  /* 0x80000020000b7882 */ /* 0x000fe20000000000 */
[----:B------:R-:W-:Y:S01]  /*1f30*/  ULOP3.LUT UR6, UR6, 0x10000, URZ, 0xfc, !UPT ;  /* 0x0001000006067892 */ /* 0x000fe2000f8efc3f */
[----:B------:R2:W-:Y:S01]  /*1f40*/  STL [R1+0x6c], RZ ;  /* 0x00006cff01007387 */ /* 0x0005e20000100800 */
[----:B------:R-:W-:Y:S01]  /*1f50*/  ULDC UR7, c[0x0][0x50c] ;  /* 0x0001430000077ab9 */ /* 0x000fe20000000800 */
[----:B------:R-:W-:Y:S01]  /*1f60*/  CS2R R4, SRZ ;  /* 0x0000000000047805 */ /* 0x000fe2000001ff00 */
[----:B------:R-:W-:Y:S01]  /*1f70*/  ULEA UR10, UR5, UR6, 0xa ;  /* 0x00000006050a7291 */ /* 0x000fe2000f8e503f */
[----:B------:R2:W-:Y:S01]  /*1f80*/  STL [R1+0x68], RZ ;  /* 0x000068ff01007387 */ /* 0x0005e20000100800 */
[----:B------:R-:W-:Y:S01]  /*1f90*/  UISETP.NE.AND UP0, UPT, UR7, 0x2, UPT ;  /* 0x000000020700788c */ /* 0x000fe2000bf05270 */
[----:B------:R-:W-:Y:S01]  /*1fa0*/  CS2R R6, SRZ ;  /* 0x0000000000067805 */ /* 0x000fe2000001ff00 */
[----:B------:R-:W-:Y:S01]  /*1fb0*/  UMOV UR6, 0x2 ;  /* 0x0000000200067882 */ /* 0x000fe20000000000 */
[----:B------:R2:W-:Y:S01]  /*1fc0*/  STL [R1+0x64], RZ ;  /* 0x000064ff01007387 */ /* 0x0005e20000100800 */
[----:B------:R-:W-:Y:S01]  /*1fd0*/  USEL UR7, URZ, 0x1, UP0 ;  /* 0x000000013f077887 */ /* 0x000fe20008000000 */
[----:B------:R-:W-:-:S02]  /*1fe0*/  CS2R R8, SRZ ;  /* 0x0000000000087805 */ /* 0x000fc4000001ff00 */
[----:B------:R-:W-:Y:S01]  /*1ff0*/  CS2R R10, SRZ ;  /* 0x00000000000a7805 */ /* 0x000fe2000001ff00 */
[----:B------:R-:W-:Y:S01]  /*2000*/  QGMMA.64x256x32.F32.E5M2.E5M2 R24, gdesc[UR8], RZ, !UPT ;  /* 0x03e00000081879f3 */ /* 0x000fe2000c7038ff */
[----:B------:R2:W-:Y:S01]  /*2010*/  STL [R1+0x60], RZ ;  /* 0x000060ff01007387 */ /* 0x0005e20000100800 */
[----:B------:R-:W-:Y:S01]  /*2020*/  UIADD3 UR8, UR8, 0x2, URZ ;  /* 0x0000000208087890 */ /* 0x000fe2000fffe03f */
[----:B------:R-:W-:Y:S01]  /*2030*/  ISETP.NE.AND P1, PT, RZ, UR7, PT ;  /* 0x00000007ff007c0c */ /* 0x000fe2000bf25270 */
[----:B------:R-:W-:Y:S01]  /*2040*/  UIADD3 UR10, UR10, 0x2, URZ ;  /* 0x000000020a0a7890 */ /* 0x000fe2000fffe03f */
[----:B------:R2:W-:Y:S01]  /*2050*/  STL [R1+0x5c], RZ ;  /* 0x00005cff01007387 */ /* 0x0005e20000100800 */
[----:B------:R-:W-:Y:S01]  /*2060*/  UMOV UR9, 0x80000020 ;  /* 0x8000002000097882 */ /* 0x000fe20000000000 */
[----:B------:R-:W-:Y:S01]  /*2070*/  UMOV UR11, 0x80000020 ;  /* 0x80000020000b7882 */ /* 0x000fe20000000000 */
        /* <DEDUP_REMOVED lines=58> */
[----:B------:R-:W-:-:S03]  /*2420*/  IMAD.MOV.U32 R226, RZ, RZ, RZ ;  /* 0x000000ffffe27224 */ /* 0x000fc600078e00ff */
[----:B------:R2:W-:Y:S04]  /*2430*/  STL [R1+0x1c], RZ ;  /* 0x00001cff01007387 */ /* 0x0005e80000100800 */
[----:B------:R2:W-:Y:S04]  /*2440*/  STL [R1+0x18], RZ ;  /* 0x000018ff01007387 */ /* 0x0005e80000100800 */
[----:B------:R2:W-:Y:S04]  /*2450*/  STL [R1+0x14], RZ ;  /* 0x000014ff01007387 */ /* 0x0005e80000100800 */
[----:B------:R2:W-:Y:S04]  /*2460*/  STL [R1+0x10], RZ ;  /* 0x000010ff01007387 */ /* 0x0005e80000100800 */
[----:B------:R2:W-:Y:S04]  /*2470*/  STL [R1+0xc], RZ ;  /* 0x00000cff01007387 */ /* 0x0005e80000100800 */
[----:B------:R2:W-:Y:S04]  /*2480*/  STL [R1+0x8], RZ ;  /* 0x000008ff01007387 */ /* 0x0005e80000100800 */
[----:B------:R2:W-:Y:S04]  /*2490*/  STL [R1+0x4], RZ ;  /* 0x000004ff01007387 */ /* 0x0005e80000100800 */
[----:B------:R2:W-:Y:S01]  /*24a0*/  STL [R1], RZ ;  /* 0x000000ff01007387 */ /* 0x0005e20000100800 */
[----:B------:R-:W-:Y:S01]  /*24b0*/  QGMMA.64x256x32.F32.E5M2.E5M2 R24, gdesc[UR8], R24, gsb0 ;  /* 0x03e00000081879f3 */ /* 0x000fe20008003818 */
[----:B------:R-:W-:Y:S05]  /*24c0*/  @!P1 BRA `(.L_x_23) ;  /* 0x0000000800809947 */ /* 0x000fea0003800000 */
[----:B------:R-:W-:Y:S02]  /*24d0*/  WARPGROUP.DEPBAR.LE gsb0, 0x0 ;  /* 0x00008000000079c5 */ /* 0x000fe40000010000 */
[----:B------:R-:W-:-:S01]  /*24e0*/  FADD R227, RZ, R122 ;  /* 0x0000007affe37221 */ /* 0x000fc20000000000 */
[----:B------:R-:W-:Y:S01]  /*24f0*/  FADD R226, RZ, R24 ;  /* 0x00000018ffe27221 */ /* 0x000fe20000000000 */
[----:B------:R-:W-:-:S01]  /*2500*/  FADD R225, RZ, R25 ;  /* 0x00000019ffe17221 */ /* 0x000fc20000000000 */
[----:B------:R-:W-:Y:S01]  /*2510*/  FADD R224, RZ, R26 ;  /* 0x0000001affe07221 */ /* 0x000fe20000000000 */
[----:B------:R-:W-:-:S01]  /*2520*/  FADD R223, RZ, R27 ;  /* 0x0000001bffdf7221 */ /* 0x000fc20000000000 */
[----:B------:R0:W-:Y:S01]  /*2530*/  STL [R1], R227 ;  /* 0x000000e301007387 */ /* 0x0001e20000100800 */
[----:B------:R-:W-:-:S01]  /*2540*/  FADD R222, RZ, R28 ;  /* 0x0000001cffde7221 */ /* 0x000fc20000000000 */
[----:B------:R-:W-:Y:S01]  /*2550*/  FADD R221, RZ, R29 ;  /* 0x0000001dffdd7221 */ /* 0x000fe20000000000 */
[----:B------:R-:W-:-:S01]  /*2560*/  FADD R220, RZ, R30 ;  /* 0x0000001effdc7221 */ /* 0x000fc20000000000 */
[----:B------:R-:W-:Y:S01]  /*2570*/  FADD R219, RZ, R31 ;  /* 0x0000001fffdb7221 */ /* 0x000fe20000000000 */
[----:B------:R-:W-:-:S01]  /*2580*/  FADD R218, RZ, R32 ;  /* 0x00000020ffda7221 */ /* 0x000fc20000000000 */
[----:B------:R-:W-:Y:S01]  /*2590*/  FADD R217, RZ, R33 ;  /* 0x00000021ffd97221 */ /* 0x000fe20000000000 */
[----:B------:R-:W-:-:S01]  /*25a0*/  FADD R216, RZ, R34 ;  /* 0x00000022ffd87221 */ /* 0x000fc20000000000 */
[----:B------:R-:W-:Y:S01]  /*25b0*/  FADD R215, RZ, R35 ;  /* 0x00000023ffd77221 */ /* 0x000fe20000000000 */
[----:B------:R-:W-:-:S01]  /*25c0*/  FADD R214, RZ, R36 ;  /* 0x00000024ffd67221 */ /* 0x000fc20000000000 */
[----:B0-----:R-:W-:Y:S01]  /*25d0*/  FADD R227, RZ, R123 ;  /* 0x0000007bffe37221 */ /* 0x001fe20000000000 */
[----:B------:R-:W-:-:S01]  /*25e0*/  FADD R213, RZ, R37 ;  /* 0x00000025ffd57221 */ /* 0x000fc20000000000 */
[----:B------:R-:W-:Y:S01]  /*25f0*/  FADD R212, RZ, R38 ;  /* 0x00000026ffd47221 */ /* 0x000fe20000000000 */
[----:B------:R-:W-:-:S01]  /*2600*/  FADD R211, RZ, R39 ;  /* 0x00000027ffd37221 */ /* 0x000fc20000000000 */
[----:B------:R-:W-:Y:S01]  /*2610*/  FADD R210, RZ, R40 ;  /* 0x00000028ffd27221 */ /* 0x000fe20000000000 */
[----:B------:R0:W-:Y:S01]  /*2620*/  STL [R1+0x4], R227 ;  /* 0x000004e301007387 */ /* 0x0001e20000100800 */
        /* <DEDUP_REMOVED lines=93> */
[----:B------:R-:W-:Y:S01]  /*2c00*/  UMOV UR6, URZ ;  /* 0x0000003f00067c82 */ /* 0x000fe20008000000 */
[----:B0-----:R-:W-:-:S05]  /*2c10*/  FADD R227, RZ, R130 ;  /* 0x00000082ffe37221 */ /* 0x001fca0000000000 */
[----:B------:R0:W-:Y:S02]  /*2c20*/  STL [R1+0x20], R227 ;  /* 0x000020e301007387 */ /* 0x0001e40000100800 */
        /* <DEDUP_REMOVED lines=42> */
.L_x_23:
[----:B------:R-:W-:-:S04]  /*2ed0*/  UIADD3 UR18, UR5, 0x1, URZ ;  /* 0x0000000105127890 */ /* 0x000fc8000fffe03f */
[----:B------:R-:W-:-:S04]  /*2ee0*/  UISETP.NE.AND UP0, UPT, UR18, 0x9, UPT ;  /* 0x000000091200788c */ /* 0x000fc8000bf05270 */
[----:B------:R-:W-:Y:S02]  /*2ef0*/  USEL UR8, URZ, 0x1, UP0 ;  /* 0x000000013f087887 */ /* 0x000fe40008000000 */
[----:B------:R-:W-:Y:S02]  /*2f00*/  USEL UR18, UR18, URZ, UP0 ;  /* 0x0000003f12127287 */ /* 0x000fe40008000000 */
[----:B------:R-:W-:-:S06]  /*2f10*/  ULOP3.LUT UR8, UR4, UR8, URZ, 0x3c, !UPT ;  /* 0x0000000804087292 */ /* 0x000fcc000f8e3c3f */
[----:B0-----:R-:W-:Y:S01]  /*2f20*/  IMAD.U32 R227, RZ, RZ, UR8 ;  /* 0x00000008ffe37e24 */ /* 0x001fe2000f8e00ff */
[----:B------:R-:W-:-:S06]  /*2f30*/  UMOV UR8, 0x1 ;  /* 0x0000000100087882 */ /* 0x000fcc0000000000 */
.L_x_18:
[----:B------:R-:W-:-:S04]  /*2f40*/  UISETP.LT.AND UP0, UPT, UR12, 0x1, UPT ;  /* 0x000000010c00788c */ /* 0x000fc8000bf01270 */
[----:B------:R-:W-:-:S04]  /*2f50*/  USEL UR9, UR12, 0x1, UP0 ;  /* 0x000000010c097887 */ /* 0x000fc80008000000 */
[----:B------:R-:W-:-:S04]  /*2f60*/  UIADD3 UR9, UR12, -UR9, URZ ;  /* 0x800000090c097290 */ /* 0x000fc8000fffe03f */
[----:B------:R-:W-:-:S06]  /*2f70*/  UISETP.GE.AND UP0, UPT, UR9, 0x1, UPT ;  /* 0x000000010900788c */ /* 0x000fcc000bf06270 */
[----:B------:R-:W-:-:S13]  /*2f80*/  PLOP3.LUT P1, PT, PT, PT, UP0, 0x80, 0x0 ;  /* 0x000000000000781c */ /* 0x000fda0003f2f008 */
[----:B------:R-:W-:Y:S05]  /*2f90*/  @!P1 BRA `(.L_x_24) ;  /* 0x0000001000949947 */ /* 0x000fea0003800000 */
[----:B------:R-:W-:Y:S01]  /*2fa0*/  IMAD.U32 R228, RZ, RZ, UR9 ;  /* 0x00000009ffe47e24 */ /* 0x000fe2000f8e00ff */
[----:B------:R-:W-:Y:S01]  /*2fb0*/  UMOV UR23, UR5 ;  /* 0x0000000500177c82 */ /* 0x000fe20008000000 */
[----:B------:R-:W-:-:S05]  /*2fc0*/  ULDC UR24, c[0x0][0x50c] ;  /* 0x0001430000187ab9 */ /* 0x000fca0000000800 */
.L_x_32:
[----:B------:R-:W-:-:S06]  /*2fd0*/  UISETP.NE.AND UP0, UPT, UR21, 0x3, UPT ;  /* 0x000000031500788c */ /* 0x000fcc000bf05270 */
[----:B------:R-:W-:-:S13]  /*2fe0*/  PLOP3.LUT P2, PT, PT, PT, UP0, 0x80, 0x0 ;  /* 0x000000000000781c */ /* 0x000fda0003f4f008 */
[----:B01---5:R-:W-:Y:S05]  /*2ff0*/  @!P2 BRA `(.L_x_25) ;  /* 0x000000000004a947 */ /* 0x023fea0003800000 */
[----:B------:R-:W-:Y:S01]  /*3000*/  BPT.TRAP 0x1 ;  /* 0x000000040000795c */ /* 0x000fe20000300000 */
.L_x_25:
[----:B------:R-:W0:Y:S01]  /*3010*/  S2UR UR9, SR_CgaCtaId ;  /* 0x00000000000979c3 */ /* 0x000e220000008800 */
[----:B------:R-:W-:Y:S01]  /*3020*/  UMOV UR14, 0x400 ;  /* 0x00000400000e7882 */ /* 0x000fe20000000000 */
[----:B------:R-:W-:Y:S01]  /*3030*/  SHF.L.U32 R229, R227, 0x1f, RZ ;  /* 0x0000001fe3e57819 */ /* 0x000fe200000006ff */
[----:B0-----:R-:W-:-:S04]  /*3040*/  ULEA UR14, UR9, UR14, 0x18 ;  /* 0x0000000e090e7291 */ /* 0x001fc8000f8ec03f */
[----:B------:R-:W-:-:S09]  /*3050*/  ULEA UR9, UR18, UR14, 0x3 ;  /* 0x0000000e12097291 */ /* 0x000fd2000f8e183f */
[----:B------:R0:W1:Y:S01]  /*3060*/  SYNCS.PHASECHK.TRANS64.TRYWAIT P1, [UR9], R229 ;  /* 0x000000e5ff0075a7 */ /* 0x0000620008020149 */
[----:B------:R-:W-:Y:S05]  /*3070*/  @!P2 BRA `(.L_x_26) ;  /* 0x000000000004a947 */ /* 0x000fea0003800000 */
[----:B------:R-:W-:Y:S01]  /*3080*/  BPT.TRAP 0x1 ;  /* 0x000000040000795c */ /* 0x000fe20000300000 */
.L_x_26:
[----:B-1----:R-:W-:Y:S05]  /*3090*/  @P1 BRA `(.L_x_27) ;  /* 0x0000000000081947 */ /* 0x002fea0003800000 */
[----:B------:R-:W1:Y:S02]  /*30a0*/  SYNCS.PHASECHK.TRANS64.TRYWAIT P1, [UR9], R229 ;  /* 0x000000e5ff0075a7 */ /* 0x000e640008020149 */
[----:B-1----:R-:W-:Y:S05]  /*30b0*/  @!P1 BRA `(.L_x_28) ;  /* 0x000000d400389947 */ /* 0x002fea0003800000 */
.L_x_27:
[----:B------:R-:W-:Y:S01]  /*30c0*/  UIADD3 UR9, UR14, 0x12180, URZ ;  /* 0x000121800e097890 */ /* 0x000fe2000fffe03f */
[----:B------:R-:W-:Y:S01]  /*30d0*/  WARPGROUP.ARRIVE ;  /* 0x00000000000079c5 */ /* 0x000fe20000000000 */
[----:B------:R-:W-:Y:S02]  /*30e0*/  UISETP.NE.AND UP0, UPT, UR7, URZ, UPT ;  /* 0x0000003f0700728c */ /* 0x000fe4000bf05270 */
[----:B------:R-:W-:Y:S02]  /*30f0*/  USHF.R.U32.HI UR9, URZ, 0x4, UR9 ;  /* 0x000000043f097899 */ /* 0x000fe40008011609 */
[----:B------:R-:W-:Y:S02]  /*3100*/  USEL UR8, UR8, URZ, !UP0 ;  /* 0x0000003f08087287 */ /* 0x000fe4000c000000 */
[----:B------:R-:W-:Y:S02]  /*3110*/  ULOP3.LUT UR9, UR9, 0x3fff, URZ, 0xc0, !UPT ;  /* 0x00003fff09097892 */ /* 0x000fe4000f8ec03f */
[----:B------:R-:W-:-:S02]  /*3120*/  ULOP3.LUT UR7, UR15, 0x10000, URZ, 0xfc, !UPT ;  /* 0x000100000f077892 */ /* 0x000fc4000f8efc3f */
[----:B------:R-:W-:Y:S02]  /*3130*/  ULOP3.LUT UR9, UR9, 0x10000, URZ, 0xfc, !UPT ;  /* 0x0001000009097892 */ /* 0x000fe4000f8efc3f */
[----:B------:R-:W-:Y:S02]  /*3140*/  UISETP.NE.U32.AND UP0, UPT, UR8, URZ, UPT ;  /* 0x0000003f0800728c */ /* 0x000fe4000bf05070 */
[----:B------:R-:W-:Y:S02]  /*3150*/  ULEA UR8, UR18, UR7, 0x9 ;  /* 0x0000000712087291 */ /* 0x000fe4000f8e483f */
[----:B------:R-:W-:Y:S01]  /*3160*/  ULEA UR10, UR18, UR9, 0xa ;  /* 0x00000009120a7291 */ /* 0x000fe2000f8e503f */
[----:B------:R-:W-:Y:S02]  /*3170*/  UMOV UR11, 0x80000020 ;  /* 0x80000020000b7882 */ /* 0x000fe40000000000 */
[----:B------:R-:W-:Y:S01]  /*3180*/  UMOV UR9, 0x80000020 ;  /* 0x8000002000097882 */ /* 0x000fe20000000000 */
[----:B------:R-:W-:-:S05]  /*3190*/  UIADD3 UR6, UR6, 0x2, URZ ;  /* 0x0000000206067890 */ /* 0x000fca000fffe03f */
[----:B------:R-:W-:Y:S01]  /*31a0*/  QGMMA.64x256x32.F32.E5M2.E5M2 R24, gdesc[UR8], R24, UP0 ;  /* 0x03e00000081879f3 */ /* 0x000fe2000bf03818 */
[----:B------:R-:W-:Y:S02]  /*31b0*/  UIADD3 UR8, UR8, 0x2, URZ ;  /* 0x0000000208087890 */ /* 0x000fe4000fffe03f */
[----:B------:R-:W-:Y:S01]  /*31c0*/  UIADD3 UR10, UR10, 0x2, URZ ;  /* 0x000000020a0a7890 */ /* 0x000fe2000fffe03f */
[----:B------:R-:W-:Y:S01]  /*31d0*/  UMOV UR9, 0x80000020 ;  /* 0x8000002000097882 */ /* 0x000fe20000000000 */
[----:B------:R-:W-:Y:S01]  /*31e0*/  UMOV UR11, 0x80000020 ;  /* 0x80000020000b7882 */ /* 0x000fe20000000000 */
[----:B------:R-:W-:-:S04]  /*31f0*/  UISETP.NE.AND UP0, UPT, UR6, UR24, UPT ;  /* 0x000000180600728c */ /* 0x000fc8000bf05270 */
[----:B------:R-:W-:-:S06]  /*3200*/  USEL UR7, URZ, 0x1, UP0 ;  /* 0x000000013f077887 */ /* 0x000fcc0008000000 */
[----:B------:R-:W-:-:S12]  /*3210*/  ISETP.NE.AND P1, PT, RZ, UR7, PT ;  /* 0x00000007ff007c0c */ /* 0x000fd8000bf25270 */
[----:B------:R-:W-:Y:S03]  /*3220*/  QGMMA.64x256x32.F32.E5M2.E5M2 R24, gdesc[UR8], R24, gsb0 ;  /* 0x03e00000081879f3 */ /* 0x000fe60008003818 */
[----:B------:R-:W-:Y:S02]  /*3230*/  WARPGROUP.DEPBAR.LE gsb0, 0x1 ;  /* 0x00008000000079c5 */ /* 0x000fe40000010100 */
[----:B------:R-:W-:Y:S05]  /*3240*/  @!P1 BRA `(.L_x_29) ;  /* 0x0000000c00809947 */ /* 0x000fea0003800000 */
[----:B------:R-:W-:Y:S02]  /*3250*/  WARPGROUP.DEPBAR.LE gsb0, 0x0 ;  /* 0x00008000000079c5 */ /* 0x000fe40000010000 */
[----:B------:R-:W-:-:S01]  /*3260*/  FADD R226, R24, R226 ;  /* 0x000000e218e27221 */ /* 0x000fc20000000000 */
[----:B------:R-:W-:Y:S01]  /*3270*/  FADD R225, R25, R225 ;  /* 0x000000e119e17221 */ /* 0x000fe20000000000 */
[----:B------:R1:W-:Y:S01]  /*3280*/  STL [R1+0x8c], R227 ;  /* 0x00008ce301007387 */ /* 0x0003e20000100800 */
[----:B------:R-:W-:-:S01]  /*3290*/  FADD R224, R26, R224 ;  /* 0x000000e01ae07221 */ /* 0x000fc20000000000 */
[----:B------:R-:W-:Y:S01]  /*32a0*/  FADD R223, R27, R223 ;  /* 0x000000df1bdf7221 */ /* 0x000fe20000000000 */
[----:B------:R-:W-:-:S01]  /*32b0*/  FADD R222, R28, R222 ;  /* 0x000000de1cde7221 */ /* 0x000fc20000000000 */
[----:B------:R-:W-:Y:S01]  /*32c0*/  FADD R221, R29, R221 ;  /* 0x000000dd1ddd7221 */ /* 0x000fe20000000000 */
[----:B-1----:R-:W3:Y:S04]  /*32d0*/  LDL.LU R227, [R1+0x30] ;  /* 0x0000300001e37983 */ /* 0x002ee80000300800 */
[----:B------:R1:W-:Y:S01]  /*32e0*/  STL [R1+0x90], R226 ;  /* 0x000090e201007387 */ /* 0x0003e20000100800 */
[----:B------:R-:W-:-:S01]  /*32f0*/  FADD R220, R30, R220 ;  /* 0x000000dc1edc7221 */ /* 0x000fc20000000000 */
[----:B------:R-:W-:-:S02]  /*3300*/  FADD R219, R31, R219 ;  /* 0x000000db1fdb7221 */ /* 0x000fc40000000000 */
[----:B-1----:R-:W4:Y:S04]  /*3310*/  LDL.LU R226, [R1+0x2c] ;  /* 0x00002c0001e27983 */ /* 0x002f280000300800 */
[----:B------:R1:W-:Y:S01]  /*3320*/  STL [R1+0x94], R225 ;  /* 0x000094e101007387 */ /* 0x0003e20000100800 */
[----:B------:R-:W-:-:S03]  /*3330*/  FADD R218, R32, R218 ;  /* 0x000000da20da7221 */ /* 0x000fc60000000000 */
[----:B-1----:R-:W2:Y:S04]  /*3340*/  LDL.LU R225, [R1+0x28] ;  /* 0x0000280001e17983 */ /* 0x002ea80000300800 */
        /* <DEDUP_REMOVED lines=9> */
[----:B------:R1:W-:Y:S04]  /*33e0*/  STL [R1+0xa4], R221 ;  /* 0x0000a4dd01007387 */ /* 0x0003e80000100800 */
        /* <DEDUP_REMOVED lines=12> */
[----:B-1----:R-:W2:Y:S01]  /*34b0*/  LDL.LU R215, [R1] ;  /* 0x0000000001d77983 */ /* 0x002ea20000300800 */
[----:B------:R-:W-:-:S01]  /*34c0*/  FADD R214, R36, R214 ;  /* 0x000000d624d67221 */ /* 0x000fc20000000000 */
[----:B------:R-:W-:Y:S01]  /*34d0*/  FADD R213, R37, R213 ;  /* 0x000000d525d57221 */ /* 0x000fe20000000000 */
[----:B------:R-:W-:-:S01]  /*34e0*/  FADD R212, R38, R212 ;  /* 0x000000d426d47221 */ /* 0x000fc20000000000 */
[----:B------:R-:W-:Y:S01]  /*34f0*/  FADD R211, R39, R211 ;  /* 0x000000d327d37221 */ /* 0x000fe20000000000 */
[----:B------:R-:W-:-:S01]  /*3500*/  FADD R210, R40, R210 ;  /* 0x000000d228d27221 */ /* 0x000fc20000000000 */
[----:B------:R-:W-:Y:S01]  /*3510*/  STL [R1+0xc0], R214 ;  /* 0x0000c0d601007387 */ /* 0x000fe20000100800 */
        /* <DEDUP_REMOVED lines=11> */
[----:B------:R1:W-:Y:S01]  /*35d0*/  STL [R1+0xcc], R211 ;  /* 0x0000ccd301007387 */ /* 0x0003e20000100800 */
[----:B------:R-:W-:-:S01]  /*35e0*/  FADD R200, R50, R200 ;  /* 0x000000c832c87221 */ /* 0x000fc20000000000 */
[----:B------:R-:W-:Y:S01]  /*35f0*/  FADD R199, R51, R199 ;  /* 0x000000c733c77221 */ /* 0x000fe20000000000 */
        /* <DEDUP_REMOVED lines=69> */
[----:B-----5:R-:W-:Y:S01]  /*3a50*/  FADD R0, R121, R0 ;  /* 0x0000000079007221 */ /* 0x020fe20000000000 */
[----:B---3--:R-:W-:-:S01]  /*3a60*/  FADD R227, R134, R227 ;  /* 0x000000e386e37221 */ /* 0x008fc20000000000 */
[----:B----4-:R-:W-:Y:S01]  /*3a70*/  FADD R226, R133, R226 ;  /* 0x000000e285e27221 */ /* 0x010fe20000000000 */
[----:B--2---:R-:W-:-:S01]  /*3a80*/  FADD R225, R132, R225 ;  /* 0x000000e184e17221 */ /* 0x004fc20000000000 */
        /* <DEDUP_REMOVED lines=9> */
[----:B------:R-:W-:-:S05]  /*3b20*/  FADD R215, R122, R215 ;  /* 0x000000d77ad77221 */ /* 0x000fca0000000000 */
[----:B------:R2:W-:Y:S04]  /*3b30*/  STL [R1], R215 ;  /* 0x000000d701007387 */ /* 0x0005e80000100800 */
[----:B------:R3:W-:Y:S04]  /*3b40*/  STL [R1+0x4], R216 ;  /* 0x000004d801007387 */ /* 0x0007e80000100800 */
        /* <DEDUP_REMOVED lines=8> */
[----:B-1----:R-:W4:Y:S04]  /*3bd0*/  LDL.LU R211, [R1+0x34] ;  /* 0x0000340001d37983 */ /* 0x002f280000300800 */
[----:B------:R1:W-:Y:S04]  /*3be0*/  STL [R1+0x28], R225 ;  /* 0x000028e101007387 */ /* 0x0003e80000100800 */
[----:B------:R-:W4:Y:S04]  /*3bf0*/  LDL.LU R212, [R1+0x38] ;  /* 0x0000380001d47983 */ /* 0x000f280000300800 */
[----:B------:R1:W-:Y:S04]  /*3c00*/  STL [R1+0x2c], R226 ;  /* 0x00002ce201007387 */ /* 0x0003e80000100800 */
[----:B------:R-:W4:Y:S04]  /*3c10*/  LDL.LU R213, [R1+0x3c] ;  /* 0x00003c0001d57983 */ /* 0x000f280000300800 */
[----:B------:R1:W-:Y:S04]  /*3c20*/  STL [R1+0x30], R227 ;  /* 0x000030e301007387 */ /* 0x0003e80000100800 */
[----:B------:R-:W4:Y:S04]  /*3c30*/  LDL.LU R214, [R1+0x40] ;  /* 0x0000400001d67983 */ /* 0x000f280000300800 */
[----:B--2---:R-:W2:Y:S04]  /*3c40*/  LDL.LU R215, [R1+0x44] ;  /* 0x0000440001d77983 */ /* 0x004ea80000300800 */
[----:B---3--:R-:W3:Y:S04]  /*3c50*/  LDL.LU R216, [R1+0x48] ;  /* 0x0000480001d87983 */ /* 0x008ee80000300800 */
[----:B----4-:R-:W4:Y:S04]  /*3c60*/  LDL.LU R217, [R1+0x4c] ;  /* 0x00004c0001d97983 */ /* 0x010f280000300800 */
[----:B0-----:R-:W4:Y:S04]  /*3c70*/  LDL.LU R218, [R1+0x50] ;  /* 0x0000500001da7983 */ /* 0x001f280000300800 */
[----:B------:R-:W4:Y:S04]  /*3c80*/  LDL.LU R219, [R1+0x54] ;  /* 0x0000540001db7983 */ /* 0x000f280000300800 */
[----:B------:R-:W4:Y:S04]  /*3c90*/  LDL.LU R220, [R1+0x58] ;  /* 0x0000580001dc7983 */ /* 0x000f280000300800 */
[----:B------:R-:W4:Y:S04]  /*3ca0*/  LDL.LU R221, [R1+0x5c] ;  /* 0x00005c0001dd7983 */ /* 0x000f280000300800 */
[----:B------:R-:W4:Y:S04]  /*3cb0*/  LDL.LU R222, [R1+0x60] ;  /* 0x0000600001de7983 */ /* 0x000f280000300800 */
[----:B------:R-:W4:Y:S04]  /*3cc0*/  LDL.LU R223, [R1+0x64] ;  /* 0x0000640001df7983 */ /* 0x000f280000300800 */
[----:B------:R-:W4:Y:S04]  /*3cd0*/  LDL.LU R224, [R1+0x68] ;  /* 0x0000680001e07983 */ /* 0x000f280000300800 */
[----:B-1----:R-:W4:Y:S04]  /*3ce0*/  LDL.LU R225, [R1+0x6c] ;  /* 0x00006c0001e17983 */ /* 0x002f280000300800 */
[----:B------:R-:W4:Y:S04]  /*3cf0*/  LDL.LU R226, [R1+0x70] ;  /* 0x0000700001e27983 */ /* 0x000f280000300800 */
[----:B------:R-:W4:Y:S01]  /*3d00*/  LDL.LU R227, [R1+0x74] ;  /* 0x0000740001e37983 */ /* 0x000f220000300800 */
[----:B------:R-:W-:-:S05]  /*3d10*/  FADD R211, R135, R211 ;  /* 0x000000d387d37221 */ /* 0x000fca0000000000 */
[----:B------:R0:W-:Y:S01]  /*3d20*/  STL [R1+0x34], R211 ;  /* 0x000034d301007387 */ /* 0x0001e20000100800 */
[----:B------:R-:W-:-:S03]  /*3d30*/  FADD R212, R136, R212 ;  /* 0x000000d488d47221 */ /* 0x000fc60000000000 */
[----:B0-----:R1:W5:Y:S01]  /*3d40*/  LDL.LU R211, [R1+0xcc] ;  /* 0x0000cc0001d37983 */ /* 0x0013620000300800 */
[----:B------:R-:W-:-:S03]  /*3d50*/  FADD R213, R137, R213 ;  /* 0x000000d589d57221 */ /* 0x000fc60000000000 */
[----:B------:R0:W-:Y:S01]  /*3d60*/  STL [R1+0x38], R212 ;  /* 0x000038d401007387 */ /* 0x0001e20000100800 */
[----:B------:R-:W-:-:S01]  /*3d70*/  FADD R214, R138, R214 ;  /* 0x000000d68ad67221 */ /* 0x000fc20000000000 */
[----:B--2---:R-:W-:Y:S02]  /*3d80*/  FADD R215, R139, R215 ;  /* 0x000000d78bd77221 */ /* 0x004fe40000000000 */
[----:B0-----:R1:W5:Y:S01]  /*3d90*/  LDL.LU R212, [R1+0xc8] ;  /* 0x0000c80001d47983 */ /* 0x0013620000300800 */
[----:B---3--:R-:W-:-:S03]  /*3da0*/  FADD R216, R140, R216 ;  /* 0x000000d88cd87221 */ /* 0x008fc60000000000 */
[----:B------:R0:W-:Y:S01]  /*3db0*/  STL [R1+0x3c], R213 ;  /* 0x00003cd501007387 */ /* 0x0001e20000100800 */
[----:B----4-:R-:W-:-:S03]  /*3dc0*/  FADD R217, R141, R217 ;  /* 0x000000d98dd97221 */ /* 0x010fc60000000000 */
[----:B0-----:R1:W5:Y:S01]  /*3dd0*/  LDL.LU R213, [R1+0xc4] ;  /* 0x0000c40001d57983 */ /* 0x0013620000300800 */
[----:B------:R-:W-:-:S03]  /*3de0*/  FADD R218, R142, R218 ;  /* 0x000000da8eda7221 */ /* 0x000fc60000000000 */
[----:B------:R0:W-:Y:S01]  /*3df0*/  STL [R1+0x40], R214 ;  /* 0x000040d601007387 */ /* 0x0001e20000100800 */
[----:B------:R-:W-:-:S01]  /*3e00*/  FADD R219, R143, R219 ;  /* 0x000000db8fdb7221 */ /* 0x000fc20000000000 */
[----:B------:R-:W-:Y:S02]  /*3e10*/  FADD R220, R144, R220 ;  /* 0x000000dc90dc7221 */ /* 0x000fe40000000000 */
[----:B0-----:R1:W5:Y:S04]  /*3e20*/  LDL.LU R214, [R1+0xc0] ;  /* 0x0000c00001d67983 */ /* 0x0013680000300800 */
[----:B------:R0:W-:Y:S01]  /*3e30*/  STL [R1+0x44], R215 ;  /* 0x000044d701007387 */ /* 0x0001e20000100800 */
[----:B------:R-:W-:-:S01]  /*3e40*/  FADD R221, R145, R221 ;  /* 0x000000dd91dd7221 */ /* 0x000fc20000000000 */
[----:B------:R-:W-:-:S02]  /*3e50*/  FADD R222, R146, R222 ;  /* 0x000000de92de7221 */ /* 0x000fc40000000000 */
[----:B0-----:R1:W5:Y:S04]  /*3e60*/  LDL.LU R215, [R1+0xbc] ;  /* 0x0000bc0001d77983 */ /* 0x0013680000300800 */
[----:B------:R0:W-:Y:S01]  /*3e70*/  STL [R1+0x48], R216 ;  /* 0x000048d801007387 */ /* 0x0001e20000100800 */
[----:B------:R-:W-:-:S03]  /*3e80*/  FADD R223, R147, R223 ;  /* 0x000000df93df7221 */ /* 0x000fc60000000000 */
        /* <DEDUP_REMOVED lines=13> */
[----:B------:R0:W-:Y:S04]  /*3f60*/  STL [R1+0x5c], R221 ;  /* 0x00005cdd01007387 */ /* 0x0001e80000100800 */
        /* <DEDUP_REMOVED lines=12> */
[----:B0-----:R1:W5:Y:S01]  /*4030*/  LDL.LU R227, [R1+0x8c] ;  /* 0x00008c0001e37983 */ /* 0x0013620000300800 */
[----:B------:R-:W-:-:S05]  /*4040*/  UMOV UR6, URZ ;  /* 0x0000003f00067c82 */ /* 0x000fca0008000000 */
.L_x_29:
[----:B------:R-:W-:Y:S05]  /*4050*/  @!P2 BRA `(.L_x_30) ;  /* 0x000000000004a947 */ /* 0x000fea0003800000 */
[----:B------:R-:W-:Y:S01]  /*4060*/  BPT.TRAP 0x1 ;  /* 0x000000040000795c */ /* 0x000fe20000300000 */
.L_x_30:
[----:B-----5:R3:W-:Y:S04]  /*4070*/  STL [R1+0x8c], R0 ;  /* 0x00008c0001007387 */ /* 0x0207e80000100800 */
[----:B---3--:R-:W3:Y:S01]  /*4080*/  LDL R0, [R1+0x78] ;  /* 0x0000780001007983 */ /* 0x008ee20000100800 */
[----:B0-----:R-:W-:-:S05]  /*4090*/  IMAD.U32 R229, RZ, RZ, UR23 ;  /* 0x00000017ffe57e24 */ /* 0x001fca000f8e00ff */
[----:B------:R-:W-:-:S05]  /*40a0*/  @P0 LEA R229, R229, UR14, 0x3 ;  /* 0x0000000ee5e50c11 */ /* 0x000fca000f8e18ff */
[----:B------:R-:W-:Y:S01]  /*40b0*/  @P0 VIADD R229, R229, 0x48 ;  /* 0x00000048e5e50836 */ /* 0x000fe20000000000 */
[----:B------:R-:W-:-:S06]  /*40c0*/  UISETP.GT.U32.AND UP0, UPT, UR13, 0x1, UPT ;  /* 0x000000010d00788c */ /* 0x000fcc000bf04070 */
[----:B------:R-:W-:Y:S02]  /*40d0*/  PLOP3.LUT P1, PT, PT, PT, UP0, 0x80, 0x0 ;  /* 0x000000000000781c */ /* 0x000fe40003f2f008 */
[----:B---3--:R-:W-:Y:S02]  /*40e0*/  @P0 PRMT R229, R0, 0x654, R229 ;  /* 0x0000065400e50816 */ /* 0x008fe400000000e5 */
[----:B------:R0:W5:Y:S02]  /*40f0*/  LDL.LU R0, [R1+0x8c] ;  /* 0x00008c0001007983 */ /* 0x0001640000300800 */
[----:B------:R0:W-:Y:S07]  /*4100*/  @P0 SYNCS.ARRIVE.TRANS64.RED.A1T0 RZ, [R229+URZ], RZ ;  /* 0x000000ffe5ff09a7 */ /* 0x0001ee000810043f */
[----:B------:R-:W-:Y:S05]  /*4110*/  @P1 BRA `(.L_x_31) ;  /* 0x0000000000041947 */ /* 0x000fea0003800000 */
[----:B------:R-:W-:Y:S01]  /*4120*/  BPT.TRAP 0x1 ;  /* 0x000000040000795c */ /* 0x000fe20000300000 */
.L_x_31:
[----:B------:R-:W-:Y:S01]  /*4130*/  UIADD3 UR18, UR18, 0x1, URZ ;  /* 0x0000000112127890 */ /* 0x000fe2000fffe03f */
[C---:B------:R-:W-:Y:S01]  /*4140*/  ISETP.GT.AND P1, PT, R228.reuse, 0x1, PT ;  /* 0x00000001e400780c */ /* 0x040fe20003f24270 */
[----:B------:R-:W-:Y:S01]  /*4150*/  UIADD3 UR23, UR23, 0x1, URZ ;  /* 0x0000000117177890 */ /* 0x000fe2000fffe03f */
[----:B------:R-:W-:Y:S01]  /*4160*/  VIADD R228, R228, 0xffffffff ;  /* 0xffffffffe4e47836 */ /* 0x000fe20000000000 */
[----:B------:R-:W-:Y:S02]  /*4170*/  UISETP.NE.AND UP0, UPT, UR18, 0x9, UPT ;  /* 0x000000091200788c */ /* 0x000fe4000bf05270 */
[----:B------:R-:W-:Y:S02]  /*4180*/  UISETP.NE.AND UP1, UPT, UR23, 0x9, UPT ;  /* 0x000000091700788c */ /* 0x000fe4000bf25270 */
[----:B------:R-:W-:Y:S02]  /*4190*/  USEL UR8, URZ, 0x1, UP0 ;  /* 0x000000013f087887 */ /* 0x000fe40008000000 */
[----:B------:R-:W-:-:S02]  /*41a0*/  USEL UR18, UR18, URZ, UP0 ;  /* 0x0000003f12127287 */ /* 0x000fc40008000000 */
[----:B------:R-:W-:Y:S02]  /*41b0*/  USEL UR23, UR23, URZ, UP1 ;  /* 0x0000003f17177287 */ /* 0x000fe40008800000 */
[----:B------:R-:W-:Y:S01]  /*41c0*/  LOP3.LUT R227, R227, UR8, RZ, 0x3c, !PT ;  /* 0x00000008e3e37c12 */ /* 0x000fe2000f8e3cff */
[----:B------:R-:W-:Y:S01]  /*41d0*/  UMOV UR8, 0x1 ;  /* 0x0000000100087882 */ /* 0x000fe20000000000 */
[----:B------:R-:W-:Y:S08]  /*41e0*/  @P1 BRA `(.L_x_32) ;  /* 0xffffffec00781947 */ /* 0x000ff0000383ffff */
.L_x_24:
[----:B------:R-:W-:-:S04]  /*41f0*/  UISETP.NE.AND UP0, UPT, UR6, URZ, UPT ;  /* 0x0000003f0600728c */ /* 0x000fc8000bf05270 */
[----:B------:R-:W-:-:S06]  /*4200*/  USEL UR6, URZ, 0x1, !UP0 ;  /* 0x000000013f067887 */ /* 0x000fcc000c000000 */
[----:B------:R-:W-:-:S13]  /*4210*/  ISETP.NE.AND P1, PT, RZ, UR6, PT ;  /* 0x00000006ff007c0c */ /* 0x000fda000bf25270 */
[----:B------:R-:W-:Y:S05]  /*4220*/  @!P1 BRA `(.L_x_33) ;  /* 0x0000000c00dc9947 */ /* 0x000fea0003800000 */
[----:B------:R-:W3:Y:S04]  /*4230*/  LDL.LU R227, [R1+0x74] ;  /* 0x0000740001e37983 */ /* 0x000ee80000300800 */
[----:B---3--:R3:W-:Y:S04]  /*4240*/  STL [R1+0x8c], R227 ;  /* 0x00008ce301007387 */ /* 0x0087e80000100800 */
[----:B---3--:R-:W3:Y:S04]  /*4250*/  LDL.LU R227, [R1+0x70] ;  /* 0x0000700001e37983 */ /* 0x008ee80000300800 */
        /* <DEDUP_REMOVED lines=55> */
[----:B---3--:R-:W3:Y:S01]  /*45d0*/  LDL.LU R227, [R1] ;  /* 0x0000000001e37983 */ /* 0x008ee20000300800 */
[----:B------:R-:W-:-:S02]  /*45e0*/  WARPGROUP.DEPBAR.LE gsb0, 0x0 ;  /* 0x00008000000079c5 */ /* 0x000fc40000010000 */
[----:B------:R-:W-:Y:S01]  /*45f0*/  FADD R226, R24, R226 ;  /* 0x000000e218e27221 */ /* 0x000fe20000000000 */
        /* <DEDUP_REMOVED lines=96> */
[----:B-----5:R-:W-:Y:S01]  /*4c00*/  FADD R0, R121, R0 ;  /* 0x0000000079007221 */ /* 0x020fe20000000000 */
[----:B---3--:R-:W-:-:S05]  /*4c10*/  FADD R227, R122, R227 ;  /* 0x000000e37ae37221 */ /* 0x008fca0000000000 */
[----:B------:R3:W-:Y:S04]  /*4c20*/  STL [R1], R227 ;  /* 0x000000e301007387 */ /* 0x0007e80000100800 */
[----:B---3--:R-:W3:Y:S02]  /*4c30*/  LDL.LU R227, [R1+0xfc] ;  /* 0x0000fc0001e37983 */ /* 0x008ee40000300800 */
[----:B---3--:R-:W-:-:S05]  /*4c40*/  FADD R227, R123, R227 ;  /* 0x000000e37be37221 */ /* 0x008fca0000000000 */
[----:B------:R3:W-:Y:S04]  /*4c50*/  STL [R1+0x4], R227 ;  /* 0x000004e301007387 */ /* 0x0007e80000100800 */
        /* <DEDUP_REMOVED lines=83> */
[----:B------:R3:W-:Y:S02]  /*5190*/  STL [R1+0x74], R227 ;  /* 0x000074e301007387 */ /* 0x0007e40000100800 */
.L_x_33:
[----:B------:R-:W-:Y:S02]  /*51a0*/  WARPGROUP.DEPBAR.LE gsb0, 0x0 ;  /* 0x00008000000079c5 */ /* 0x000fe40000010000 */
[----:B------:R-:W4:Y:S02]  /*51b0*/  LDC R24, c[0x0][0x28c] ;  /* 0x0000a300ff187b82 */ /* 0x000f240000000800 */
[----:B----4-:R-:W-:-:S13]  /*51c0*/  ISETP.GE.AND P1, PT, R24, 0x1, PT ;  /* 0x000000011800780c */ /* 0x010fda0003f26270 */
[----:B------:R-:W-:Y:S05]  /*51d0*/  @!P1 BRA `(.L_x_34) ;  /* 0x00000000005c9947 */ /* 0x000fea0003800000 */
[----:B------:R-:W-:-:S06]  /*51e0*/  UISETP.NE.AND UP0, UPT, UR21, 0x3, UPT ;  /* 0x000000031500788c */ /* 0x000fcc000bf05270 */
[----:B------:R-:W-:-:S13]  /*51f0*/  PLOP3.LUT P1, PT, PT, PT, UP0, 0x80, 0x0 ;  /* 0x000000000000781c */ /* 0x000fda0003f2f008 */
[----:B------:R-:W-:Y:S05]  /*5200*/  @!P1 BRA `(.L_x_35) ;  /* 0x0000000000049947 */ /* 0x000fea0003800000 */
[----:B------:R-:W-:Y:S01]  /*5210*/  BPT.TRAP 0x1 ;  /* 0x000000040000795c */ /* 0x000fe20000300000 */
.L_x_35:
[----:B------:R-:W-:Y:S04]  /*5220*/  BSSY B0, `(.L_x_36) ;  /* 0x000000e000007945 */ /* 0x000fe80003800000 */
[----:B------:R-:W-:Y:S05]  /*5230*/  @!P0 BRA `(.L_x_37) ;  /* 0x0000000000308947 */ /* 0x000fea0003800000 */
[----:B---3--:R-:W3:Y:S01]  /*5240*/  LDL R227, [R1+0x78] ;  /* 0x0000780001e37983 */ /* 0x008ee20000100800 */
[----:B------:R-:W-:-:S04]  /*5250*/  UISETP.LT.AND UP0, UPT, UR12, 0x1, UPT ;  /* 0x000000010c00788c */ /* 0x000fc8000bf01270 */
[----:B------:R-:W-:-:S04]  /*5260*/  USEL UR8, UR12, 0x1, UP0 ;  /* 0x000000010c087887 */ /* 0x000fc80008000000 */
[----:B------:R-:W-:-:S04]  /*5270*/  UIADD3 UR8, UR5, UR12, -UR8 ;  /* 0x0000000c05087290 */ /* 0x000fc8000fffe808 */
[----:B------:R-:W-:-:S04]  /*5280*/  UIMAD.WIDE.U32 UR6, UR8, 0x38e38e39, URZ ;  /* 0x38e38e39080678a5 */ /* 0x000fc8000f8e003f */
[----:B------:R-:W-:-:S04]  /*5290*/  USHF.R.U32.HI UR6, URZ, 0x1, UR7 ;  /* 0x000000013f067899 */ /* 0x000fc80008011607 */
[----:B------:R-:W-:-:S04]  /*52a0*/  UIMAD UR8, UR6, -0x9, UR8 ;  /* 0xfffffff7060878a4 */ /* 0x000fc8000f8e0208 */
[----:B------:R-:W-:-:S04]  /*52b0*/  ULEA UR8, UR8, UR14, 0x3 ;  /* 0x0000000e08087291 */ /* 0x000fc8000f8e183f */
[----:B------:R-:W-:-:S06]  /*52c0*/  UIADD3 UR8, UR8, 0x48, URZ ;  /* 0x0000004808087890 */ /* 0x000fcc000fffe03f */
[----:B------:R-:W-:-:S05]  /*52d0*/  IMAD.U32 R24, RZ, RZ, UR8 ;  /* 0x00000008ff187e24 */ /* 0x000fca000f8e00ff */
[----:B---3--:R-:W-:-:S04]  /*52e0*/  PRMT R24, R227, 0x654, R24 ;  /* 0x00000654e3187816 */ /* 0x008fc80000000018 */
[----:B------:R4:W-:Y:S03]  /*52f0*/  SYNCS.ARRIVE.TRANS64.RED.A1T0 RZ, [R24+URZ], RZ ;  /* 0x000000ff18ff79a7 */ /* 0x0009e6000810043f */
.L_x_37:
[----:B------:R-:W-:Y:S05]  /*5300*/  BSYNC B0 ;  /* 0x0000000000007941 */ /* 0x000fea0003800000 */
.L_x_36:
[----:B------:R-:W-:-:S06]  /*5310*/  UISETP.GT.U32.AND UP0, UPT, UR13, 0x1, UPT ;  /* 0x000000010d00788c */ /* 0x000fcc000bf04070 */
[----:B------:R-:W-:-:S13]  /*5320*/  PLOP3.LUT P1, PT, PT, PT, UP0, 0x80, 0x0 ;  /* 0x000000000000781c */ /* 0x000fda0003f2f008 */
[----:B------:R-:W-:Y:S05]  /*5330*/  @P1 BRA `(.L_x_34) ;  /* 0x0000000000041947 */ /* 0x000fea0003800000 */
[----:B------:R-:W-:Y:S01]  /*5340*/  BPT.TRAP 0x1 ;  /* 0x000000040000795c */ /* 0x000fe20000300000 */
.L_x_34:
[----:B------:R0:W-:Y:S01]  /*5350*/  STL [R1+0x90], R2 ;  /* 0x0000900201007387 */ /* 0x0001e20000100800 */
[----:B------:R-:W1:Y:S01]  /*5360*/  LDC R28, c[0x0][0x288] ;  /* 0x0000a200ff1c7b82 */ /* 0x000e620000000800 */
[----:B------:R-:W-:Y:S02]  /*5370*/  UIADD3 UR9, UR12, UR5, URZ ;  /* 0x000000050c097290 */ /* 0x000fe4000fffe03f */
[----:B-----5:R2:W-:Y:S01]  /*5380*/  STL [R1+0x8c], R0 ;  /* 0x00008c0001007387 */ /* 0x0205e20000100800 */
[----:B------:R-:W-:Y:S01]  /*5390*/  USHF.R.S32.HI UR10, URZ, 0x1f, UR22 ;  /* 0x0000001f3f0a7899 */ /* 0x000fe20008011416 */
[----:B------:R-:W-:Y:S01]  /*53a0*/  ULDC.64 UR14, c[0x0][0x5d0] ;  /* 0x00017400000e7ab9 */ /* 0x000fe20000000a00 */
[----:B------:R-:W-:Y:S01]  /*53b0*/  ULDC UR11, c[0x0][0x284] ;  /* 0x0000a100000b7ab9 */ /* 0x000fe20000000800 */
[----:B0-----:R-:W4:Y:S01]  /*53c0*/  S2R R2, SR_TID.X ;  /* 0x0000000000027919 */ /* 0x001f220000002100 */
[----:B--2---:R-:W2:Y:S04]  /*53d0*/  LDL.LU R0, [R1+0x84] ;  /* 0x0000840001007983 */ /* 0x004ea80000300800 */
[----:B---3--:R-:W3:Y:S01]  /*53e0*/  LDL.LU R227, [R1+0x88] ;  /* 0x0000880001e37983 */ /* 0x008ee20000300800 */
[----:B------:R-:W-:-:S02]  /*53f0*/  UISETP.GT.U32.AND UP0, UPT, UR9, 0x8, UPT ;  /* 0x000000080900788c */ /* 0x000fc4000bf04070 */
[----:B------:R-:W-:Y:S01]  /*5400*/  UISETP.GE.U32.AND UP1, UPT, UR12, 0x9, UPT ;  /* 0x000000090c00788c */ /* 0x000fe2000bf26070 */
[--C-:B----4-:R-:W-:Y:S02]  /*5410*/  SHF.R.U32.HI R24, RZ, 0x2, R2.reuse ;  /* 0x00000002ff187819 */ /* 0x110fe40000011602 */
[----:B------:R-:W-:Y:S02]  /*5420*/  LOP3.LUT R26, R2, 0x60, RZ, 0xc0, !PT ;  /* 0x00000060021a7812 */ /* 0x000fe400078ec0ff */
[----:B------:R-:W-:Y:S02]  /*5430*/  SHF.R.U32.HI R27, RZ, 0x7, R2 ;  /* 0x00000007ff1b7819 */ /* 0x000fe40000011602 */
[----:B------:R-:W-:Y:S02]  /*5440*/  LOP3.LUT R25, R24, 0x7, RZ, 0xc0, !PT ;  /* 0x0000000718197812 */ /* 0x000fe400078ec0ff */
[----:B------:R-:W-:Y:S02]  /*5450*/  SHF.R.U32.HI R26, RZ, 0x1, R26 ;  /* 0x00000001ff1a7819 */ /* 0x000fe4000001161a */
[----:B------:R-:W-:-:S02]  /*5460*/  LOP3.LUT R24, R27, 0x1, RZ, 0xc0, !PT ;  /* 0x000000011b187812 */ /* 0x000fc400078ec0ff */
[----:B------:R-:W-:-:S03]  /*5470*/  IADD3 R29, RZ, -R26, -R25 ;  /* 0x8000001aff1d7210 */ /* 0x000fc60007ffe819 */
[C---:B------:R-:W-:Y:S02]  /*5480*/  IMAD.SHL.U32 R30, R24.reuse, 0x40, RZ ;  /* 0x00000040181e7824 */ /* 0x040fe400078e00ff */
[----:B------:R-:W-:Y:S02]  /*5490*/  IMAD R29, R24, -0x40, R29 ;  /* 0xffffffc0181d7824 */ /* 0x000fe400078e021d */
[----:B------:R-:W-:Y:S02]  /*54a0*/  IMAD.SHL.U32 R24, R2, 0x2, RZ ;  /* 0x0000000202187824 */ /* 0x000fe400078e00ff */
[----:B--2---:R-:W-:-:S03]  /*54b0*/  IMAD.SHL.U32 R35, R0, 0x100, RZ ;  /* 0x0000010000237824 */ /* 0x004fc600078e00ff */
[----:B------:R-:W-:Y:S02]  /*54c0*/  LOP3.LUT R32, R24, 0x6, RZ, 0xc0, !PT ;  /* 0x0000000618207812 */ /* 0x000fe400078ec0ff */
[----:B------:R-:W-:Y:S02]  /*54d0*/  LOP3.LUT R24, R2, 0x3, RZ, 0xc0, !PT ;  /* 0x0000000302187812 */ /* 0x000fe400078ec0ff */
[----:B------:R0:W5:Y:S01]  /*54e0*/  LDL.LU R2, [R1+0x90] ;  /* 0x0000900001027983 */ /* 0x0001620000300800 */
[----:B------:R-:W-:Y:S01]  /*54f0*/  PRMT R32, R32, 0x6540, R0 ;  /* 0x0000654020207816 */ /* 0x000fe20000000000 */
[----:B------:R-:W-:Y:S01]  /*5500*/  UIMAD UR5, UR10, UR14, URZ ;  /* 0x0000000e0a0572a4 */ /* 0x000fe2000f8e023f */
[----:B------:R-:W-:Y:S01]  /*5510*/  LOP3.LUT R27, R30, 0x40, R25, 0xe2, !PT ;  /* 0x000000401e1b7812 */ /* 0x000fe200078ee219 */
[----:B------:R0:W5:Y:S01]  /*5520*/  LDL.LU R0, [R1+0x8c] ;  /* 0x00008c0001007983 */ /* 0x0001620000300800 */
[----:B-1----:R-:W-:Y:S01]  /*5530*/  IMAD R34, R24, -0x2, R28 ;  /* 0xfffffffe18227824 */ /* 0x002fe200078e021c */
[----:B------:R-:W-:Y:S01]  /*5540*/  ISETP.GE.AND P1, PT, R35, R28, PT ;  /* 0x0000001c2300720c */ /* 0x000fe20003f26270 */
[----:B---3--:R-:W-:Y:S01]  /*5550*/  IMAD.SHL.U32 R28, R227, 0x80, RZ ;  /* 0x00000080e31c7824 */ /* 0x008fe200078e00ff */
[----:B------:R-:W-:Y:S01]  /*5560*/  UISETP.LT.U32.AND UP0, UPT, UR12, 0x9, UP0 ;  /* 0x000000090c00788c */ /* 0x000fe20008701070 */
[----:B------:R-:W-:-:S03]  /*5570*/  SHF.R.S32.HI R33, RZ, 0x1f, R32 ;  /* 0x0000001fff217819 */ /* 0x000fc60000011420 */
[C---:B------:R-:W-:Y:S01]  /*5580*/  ISETP.GE.OR P1, PT, R28.reuse, UR11, P1 ;  /* 0x0000000b1c007c0c */ /* 0x040fe20008f26670 */
[----:B------:R-:W-:Y:S01]  /*5590*/  UIMAD UR8, UR22, UR15, UR5 ;  /* 0x0000000f160872a4 */ /* 0x000fe2000f8e0205 */
[----:B------:R-:W-:Y:S01]  /*55a0*/  IMAD.U32 R25, RZ, RZ, UR14 ;  /* 0x0000000eff197e24 */ /* 0x000fe2000f8e00ff */
[----:B------:R-:W-:Y:S02]  /*55b0*/  UIMAD.WIDE.U32 UR6, UR9, 0x38e38e39, URZ ;  /* 0x38e38e39090678a5 */ /* 0x000fe4000f8e003f */
[----:B------:R-:W-:Y:S01]  /*55c0*/  USEL UR5, URZ, 0x1, !UP0 ;  /* 0x000000013f057887 */ /* 0x000fe2000c000000 */
[----:B------:R-:W-:Y:S01]  /*55d0*/  IMAD.WIDE.U32 R24, R25, UR22, R32 ;  /* 0x0000001619187c25 */ /* 0x000fe2000f8e0020 */
[----:B------:R-:W-:Y:S02]  /*55e0*/  USHF.R.U32.HI UR6, URZ, 0x1, UR7 ;  /* 0x000000013f067899 */ /* 0x000fe40008011607 */
[----:B------:R-:W-:Y:S01]  /*55f0*/  ULOP3.LUT UR4, UR4, UR5, URZ, 0x3c, !UPT ;  /* 0x0000000504047292 */ /* 0x000fe2000f8e3c3f */
[----:B------:R-:W-:Y:S01]  /*5600*/  IMAD.WIDE R30, R227, 0x80, RZ ;  /* 0x00000080e31e7825 */ /* 0x000fe200078e02ff */
[----:B------:R-:W-:Y:S01]  /*5610*/  UIMAD UR5, UR6, -0x9, UR9 ;  /* 0xfffffff7060578a4 */ /* 0x000fe2000f8e0209 */
[----:B------:R-:W-:Y:S01]  /*5620*/  IADD3 R38, -R28, UR11, R29 ;  /* 0x0000000b1c267c10 */ /* 0x000fe2000fffe11d */
[----:B------:R-:W-:Y:S01]  /*5630*/  @UP1 ULOP3.LUT UR4, UR4, 0x1, UR6, 0x78, !UPT ;  /* 0x0000000104041892 */ /* 0x000fe2000f8e7806 */
[----:B------:R-:W-:Y:S01]  /*5640*/  VIADD R25, R25, UR8 ;  /* 0x0000000819197c36 */ /* 0x000fe20008000000 */
[----:B------:R-:W-:Y:S01]  /*5650*/  LOP3.LUT R39, R30, R27, R26, 0xfe, !PT ;  /* 0x0000001b1e277212 */ /* 0x000fe200078efe1a */
[----:B------:R-:W-:-:S02]  /*5660*/  IMAD.IADD R35, R34, 0x1, -R35 ;  /* 0x0000000122237824 */ /* 0x000fc400078e0a23 */
[----:B------:R-:W-:Y:S01]  /*5670*/  IMAD.MOV.U32 R34, RZ, RZ, -0x1 ;  /* 0xffffffffff227424 */ /* 0x000fe200078e00ff */
[----:B0-----:R-:W-:Y:S06]  /*5680*/  @P1 BRA `(.L_x_38) ;  /* 0x0000008c00981947 */ /* 0x001fec0003800000 */
[----:B------:R-:W0:Y:S01]  /*5690*/  LDC.64 R28, c[0x0][0x5c8] ;  /* 0x00017200ff1c7b82 */ /* 0x000e220000000a00 */
[----:B------:R-:W-:Y:S01]  /*56a0*/  ULDC.64 UR6, c[0x0][0x5c0] ;  /* 0x0001700000067ab9 */ /* 0x000fe20000000a00 */
[----:B------:R-:W-:Y:S01]  /*56b0*/  BSSY B0, `(.L_x_38) ;  /* 0x00008e3000007945 */ /* 0x000fe20003800000 */
[-C--:B0-----:R-:W-:Y:S02]  /*56c0*/  IMAD R26, R31, R28.reuse, RZ ;  /* 0x0000001c1f1a7224 */ /* 0x081fe400078e02ff */
[----:B------:R-:W-:-:S04]  /*56d0*/  IMAD.WIDE.U32 R24, R39, R28, R24 ;  /* 0x0000001c27187225 */ /* 0x000fc800078e0018 */
[----:B------:R-:W-:Y:S01]  /*56e0*/  IMAD R27, R39, R29, R26 ;  /* 0x0000001d271b7224 */ /* 0x000fe200078e021a */
[----:B------:R-:W-:Y:S02]  /*56f0*/  LEA R26, P1, R28, R24, 0x3 ;  /* 0x000000181c1a7211 */ /* 0x000fe400078218ff */
[----:B------:R-:W-:Y:S01]  /*5700*/  IADD3 R24, P2, R24, UR6, RZ ;  /* 0x0000000618187c10 */ /* 0x000fe2000ff5e0ff */
[----:B------:R-:W-:Y:S01]  /*5710*/  IMAD.IADD R27, R25, 0x1, R27 ;  /* 0x00000001191b7824 */ /* 0x000fe200078e021b */
[----:B------:R-:W-:-:S04]  /*5720*/  IADD3 R26, P4, R26, UR6, RZ ;  /* 0x000000061a1a7c10 */ /* 0x000fc8000ff9e0ff */
[----:B------:R-:W-:Y:S02]  /*5730*/  LEA.HI.X R28, R28, R27, R29, 0x3, P1 ;  /* 0x0000001b1c1c7211 */ /* 0x000fe400008f1c1d */
[----:B------:R-:W-:Y:S02]  /*5740*/  FSETP.NEU.AND P1, PT, RZ, UR19, PT ;  /* 0x00000013ff007c0b */ /* 0x000fe4000bf2d000 */
[----:B------:R-:W-:Y:S02]  /*5750*/  IADD3.X R25, R27, UR7, RZ, P2, !PT ;  /* 0x000000071b197c10 */ /* 0x000fe400097fe4ff */
[----:B------:R-:W-:-:S09]  /*5760*/  IADD3.X R27, R28, UR7, RZ, P4, !PT ;  /* 0x000000071c1b7c10 */ /* 0x000fd2000a7fe4ff */
[----:B------:R-:W-:Y:S05]  /*5770*/  @!P1 BRA `(.L_x_39) ;  /* 0x0000006800d89947 */ /* 0x000fea0003800000 */
[----:B------:R-:W-:Y:S01]  /*5780*/  ULDC.64 UR8, c[0x0][0x5b8] ;  /* 0x00016e0000087ab9 */ /* 0x000fe20000000a00 */
[----:B------:R-:W-:Y:S01]  /*5790*/  ISETP.GE.AND P1, PT, R38, 0x1, PT ;  /* 0x000000012600780c */ /* 0x000fe20003f26270 */
[----:B------:R-:W-:Y:S02]  /*57a0*/  UIMAD UR6, UR10, UR8, URZ ;  /* 0x000000080a0672a4 */ /* 0x000fe4000f8e023f */
[----:B------:R-:W-:Y:S01]  /*57b0*/  IMAD.U32 R29, RZ, RZ, UR8 ;  /* 0x00000008ff1d7e24 */ /* 0x000fe2000f8e00ff */
[----:B------:R-:W-:Y:S01]  /*57c0*/  BSSY B1, `(.L_x_40) ;  /* 0x000000f000017945 */ /* 0x000fe20003800000 */
[----:B------:R-:W-:Y:S01]  /*57d0*/  ISETP.LT.OR P5, PT, R35, 0x1, !P1 ;  /* 0x000000012300780c */ /* 0x000fe20004fa1670 */
[----:B------:R-:W-:Y:S02]  /*57e0*/  UIMAD UR6, UR22, UR9, UR6 ;  /* 0x00000009160672a4 */ /* 0x000fe4000f8e0206 */
[----:B------:R-:W-:Y:S01]  /*57f0*/  IMAD.WIDE.U32 R32, R29, UR22, R32 ;  /* 0x000000161d207c25 */ /* 0x000fe2000f8e0020 */
[----:B------:R-:W-:-:S03]  /*5800*/  ULDC.64 UR8, c[0x0][0x5a8] ;  /* 0x00016a0000087ab9 */ /* 0x000fc60000000a00 */
[----:B------:R-:W-:Y:S01]  /*5810*/  VIADD R33, R33, UR6 ;  /* 0x0000000621217c36 */ /* 0x000fe20008000000 */
[----:B------:R-:W-:Y:S02]  /*5820*/  ULDC.64 UR6, c[0x0][0x5b0] ;  /* 0x00016c0000067ab9 */ /* 0x000fe40000000a00 */
[----:B------:R-:W-:Y:S02]  /*5830*/  IMAD R36, R31, UR6, RZ ;  /* 0x000000061f247c24 */ /* 0x000fe4000f8e02ff */
[----:B------:R-:W-:-:S04]  /*5840*/  IMAD.WIDE.U32 R28, R39, UR6, R32 ;  /* 0x00000006271c7c25 */ /* 0x000fc8000f8e0020 */
[--C-:B------:R-:W-:Y:S01]  /*5850*/  IMAD R37, R39, UR7, R36.reuse ;  /* 0x0000000727257c24 */ /* 0x100fe2000f8e0224 */
[----:B------:R-:W-:Y:S02]  /*5860*/  IADD3 R28, P2, R28, UR8, RZ ;  /* 0x000000081c1c7c10 */ /* 0x000fe4000ff5e0ff */
[----:B------:R-:W-:Y:S02]  /*5870*/  PRMT R36, RZ, 0x7610, R36 ;  /* 0x00007610ff247816 */ /* 0x000fe40000000024 */
[----:B------:R-:W-:Y:S01]  /*5880*/  IADD3.X R29, R29, UR9, R37, P2, !PT ;  /* 0x000000091d1d7c10 */ /* 0x000fe200097fe425 */
[----:B------:R-:W-:Y:S08]  /*5890*/  @P5 BRA `(.L_x_41) ;  /* 0x0000000000045947 */ /* 0x000ff00003800000 */
[----:B------:R0:W5:Y:S02]  /*58a0*/  LDG.E.U8 R36, desc[UR16][R28.64] ;  /* 0x000000101c247981 */ /* 0x000164000c1e1100 */
.L_x_41:
[----:B------:R-:W-:Y:S05]  /*58b0*/  BSYNC B1 ;  /* 0x0000000000017941 */ /* 0x000fea0003800000 */
.L_x_40:
[----:B-----5:R-:W-:Y:S01]  /*58c0*/  LOP3.LUT R36, R36, 0xff, RZ, 0xc0, !PT ;  /* 0x000000ff24247812 */ /* 0x020fe200078ec0ff */
[----:B------:R-:W-:Y:S01]  /*58d0*/  BSSY B1, `(.L_x_42) ;  /* 0x000000b000017945 */ /* 0x000fe20003800000 */
[----:B------:R-:W-:Y:S02]  /*58e0*/  ISETP.LT.OR P4, PT, R35, 0x2, !P1 ;  /* 0x000000022300780c */ /* 0x000fe40004f81670 */
[----:B------:R-:W-:-:S05]  /*58f0*/  F2FP.F16.E5M2.UNPACK_B R36, R36 ;  /* 0x00000024ff24723e */ /* 0x000fca00020004ff */
[----:B------:R-:W-:-:S05]  /*5900*/  HADD2.F32 R36, -RZ, R36.H0_H0 ;  /* 0x20000024ff247230 */ /* 0x000fca0000004100 */
[----:B------:R-:W-:Y:S01]  /*5910*/  FMUL R37, R36, UR19 ;  /* 0x0000001324257c20 */ /* 0x000fe20008400000 */
[----:B------:R-:W-:-:S03]  /*5920*/  PRMT R36, RZ, 0x7610, R36 ;  /* 0x00007610ff247816 */ /* 0x000fc60000000024 */
[----:B------:R-:W-:-:S05]  /*5930*/  FFMA R37, R226, UR20, R37 ;  /* 0x00000014e2257c23 */ /* 0x000fca0008000025 */
[----:B------:R-:W-:-:S05]  /*5940*/  F2FP.SATFINITE.E5M2.F32.PACK_AB_MERGE_C R37, RZ, R37, RZ ;  /* 0x00000025ff25723e */ /* 0x000fca00048060ff */
[----:B------:R1:W-:Y:S01]  /*5950*/  @!P5 STG.E.U8 desc[UR16][R24.64], R37 ;  /* 0x000000251800d986 */ /* 0x0003e2000c101110 */
[----:B------:R-:W-:Y:S05]  /*5960*/  @P4 BRA `(.L_x_43) ;  /* 0x0000000000044947 */ /* 0x000fea0003800000 */
[----:B------:R2:W5:Y:S02]  /*5970*/  LDG.E.U8 R36, desc[UR16][R28.64+0x1] ;  /* 0x000001101c247981 */ /* 0x000564000c1e1100 */
.L_x_43:
[----:B------:R-:W-:Y:S05]  /*5980*/  BSYNC B1 ;  /* 0x0000000000017941 */ /* 0x000fea0003800000 */
.L_x_42:
[----:B-----5:R-:W-:Y:S01]  /*5990*/  LOP3.LUT R36, R36, 0xff, RZ, 0xc0, !PT ;  /* 0x000000ff24247812 */ /* 0x020fe200078ec0ff */
[----:B------:R-:W-:Y:S01]  /*59a0*/  BSSY B1, `(.L_x_44) ;  /* 0x0000013000017945 */ /* 0x000fe20003800000 */
[----:B-1----:R-:W-:Y:S02]  /*59b0*/  IADD3 R37, P2, R39, 0x8, RZ ;  /* 0x0000000827257810 */ /* 0x002fe40007f5e0ff */
[----:B------:R-:W-:-:S03]  /*59c0*/  F2FP.F16.E5M2.UNPACK_B R36, R36 ;  /* 0x00000024ff24723e */ /* 0x000fc600020004ff */
[----:B------:R-:W-:Y:S01]  /*59d0*/  IMAD.X R30, RZ, RZ, R31, P2 ;  /* 0x000000ffff1e7224 */ /* 0x000fe200010e061f */
[----:B------:R-:W-:Y:S01]  /*59e0*/  ISETP.GE.AND P2, PT, R38, 0x9, PT ;  /* 0x000000092600780c */ /* 0x000fe20003f46270 */
[----:B------:R-:W-:Y:S02]  /*59f0*/  HADD2.F32 R36, -RZ, R36.H0_H0 ;  /* 0x20000024ff247230 */ /* 0x000fe40000004100 */
[----:B------:R-:W-:Y:S01]  /*5a00*/  IMAD R30, R30, UR6, RZ ;  /* 0x000000061e1e7c24 */ /* 0x000fe2000f8e02ff */
[----:B------:R-:W-:Y:S01]  /*5a10*/  ISETP.LT.OR P5, PT, R35, 0x1, !P2 ;  /* 0x000000012300780c */ /* 0x000fe200057a1670 */
[----:B------:R-:W-:-:S04]  /*5a20*/  IMAD.WIDE.U32 R32, R37, UR6, R32 ;  /* 0x0000000625207c25 */ /* 0x000fc8000f8e0020 */
[----:B------:R-:W-:Y:S01]  /*5a30*/  FMUL R36, R36, UR19 ;  /* 0x0000001324247c20 */ /* 0x000fe20008400000 */
[----:B------:R-:W-:-:S03]  /*5a40*/  IMAD R37, R37, UR7, R30 ;  /* 0x0000000725257c24 */ /* 0x000fc6000f8e021e */
[----:B------:R-:W-:Y:S01]  /*5a50*/  FFMA R36, R225, UR20, R36 ;  /* 0x00000014e1247c23 */ /* 0x000fe20008000024 */
[----:B------:R-:W-:Y:S02]  /*5a60*/  IADD3 R30, P6, R32, UR8, RZ ;  /* 0x00000008201e7c10 */ /* 0x000fe4000ffde0ff */
[----:B------:R-:W-:Y:S02]  /*5a70*/  PRMT R32, RZ, 0x7610, R32 ;  /* 0x00007610ff207816 */ /* 0x000fe40000000020 */
[----:B------:R-:W-:Y:S02]  /*5a80*/  F2FP.SATFINITE.E5M2.F32.PACK_AB_MERGE_C R39, RZ, R36, RZ ;  /* 0x00000024ff27723e */ /* 0x000fe400048060ff */
[----:B------:R-:W-:-:S03]  /*5a90*/  IADD3.X R31, R33, UR9, R37, P6, !PT ;  /* 0x00000009211f7c10 */ /* 0x000fc6000b7fe425 */
[----:B------:R1:W-:Y:S01]  /*5aa0*/  @!P4 STG.E.U8 desc[UR16][R24.64+0x1], R39 ;  /* 0x000001271800c986 */ /* 0x0003e2000c101110 */
[----:B------:R-:W-:Y:S05]  /*5ab0*/  @P5 BRA `(.L_x_45) ;  /* 0x0000000000045947 */ /* 0x000fea0003800000 */
[----:B------:R3:W5:Y:S02]  /*5ac0*/  LDG.E.U8 R32, desc[UR16][R30.64] ;  /* 0x000000101e207981 */ /* 0x000764000c1e1100 */
.L_x_45:
[----:B------:R-:W-:Y:S05]  /*5ad0*/  BSYNC B1 ;  /* 0x0000000000017941 */ /* 0x000fea0003800000 */
.L_x_44:
        /* <DEDUP_REMOVED lines=12> */
.L_x_47:
[----:B------:R-:W-:Y:S05]  /*5ba0*/  BSYNC B1 ;  /* 0x0000000000017941 */ /* 0x000fea0003800000 */
.L_x_46:
[----:B-----5:R-:W-:Y:S01]  /*5bb0*/  LOP3.LUT R32, R32, 0xff, RZ, 0xc0, !PT ;  /* 0x000000ff20207812 */ /* 0x020fe200078ec0ff */
[----:B------:R-:W-:Y:S01]  /*5bc0*/  BSSY B1, `(.L_x_48) ;  /* 0x000000b000017945 */ /* 0x000fe20003800000 */
[----:B------:R-:W-:Y:S02]  /*5bd0*/  ISETP.LT.OR P5, PT, R35, 0x9, !P1 ;  /* 0x000000092300780c */ /* 0x000fe40004fa1670 */
[----:B------:R-:W-:-:S05]  /*5be0*/  F2FP.F16.E5M2.UNPACK_B R32, R32 ;  /* 0x00000020ff20723e */ /* 0x000fca00020004ff */
[----:B------:R-:W-:-:S05]  /*5bf0*/  HADD2.F32 R32, -RZ, R32.H0_H0 ;  /* 0x20000020ff207230 */ /* 0x000fca0000004100 */
[----:B------:R-:W-:-:S04]  /*5c00*/  FMUL R32, R32, UR19 ;  /* 0x0000001320207c20 */ /* 0x000fc80008400000 */
[----:B------:R-:W-:-:S05]  /*5c10*/  FFMA R32, R223, UR20, R32 ;  /* 0x00000014df207c23 */ /* 0x000fca0008000020 */
[----:B----4-:R-:W-:Y:S02]  /*5c20*/  F2FP.SATFINITE.E5M2.F32.PACK_AB_MERGE_C R33, RZ, R32, RZ ;  /* 0x00000020ff21723e */ /* 0x010fe400048060ff */
[----:B------:R-:W-:-:S03]  /*5c30*/  PRMT R32, RZ, 0x7610, R32 ;  /* 0x00007610ff207816 */ /* 0x000fc60000000020 */
[----:B------:R4:W-:Y:S01]  /*5c40*/  @!P4 STG.E.U8 desc[UR16][R26.64+0x1], R33 ;  /* 0x000001211a00c986 */ /* 0x0009e2000c101110 */
[----:B------:R-:W-:Y:S05]  /*5c50*/  @P5 BRA `(.L_x_49) ;  /* 0x0000000000045947 */ /* 0x000fea0003800000 */
[----:B------:R0:W5:Y:S02]  /*5c60*/  LDG.E.U8 R32, desc[UR16][R28.64+0x8] ;  /* 0x000008101c207981 */ /* 0x000164000c1e1100 */
.L_x_49:
[----:B------:R-:W-:Y:S05]  /*5c70*/  BSYNC B1 ;  /* 0x0000000000017941 */ /* 0x000fea0003800000 */
.L_x_48:
[----:B-----5:R-:W-:Y:S01]  /*5c80*/  LOP3.LUT R32, R32, 0xff, RZ, 0xc0, !PT ;  /* 0x000000ff20207812 */ /* 0x020fe200078ec0ff */
[----:B------:R-:W-:Y:S01]  /*5c90*/  BSSY B1, `(.L_x_50) ;  /* 0x000000b000017945 */ /* 0x000fe20003800000 */
[----:B------:R-:W-:Y:S02]  /*5ca0*/  ISETP.LT.OR P4, PT, R35, 0xa, !P1 ;  /* 0x0000000a2300780c */ /* 0x000fe40004f81670 */
[----:B------:R-:W-:-:S05]  /*5cb0*/  F2FP.F16.E5M2.UNPACK_B R32, R32 ;  /* 0x00000020ff20723e */ /* 0x000fca00020004ff */
[----:B------:R-:W-:-:S05]  /*5cc0*/  HADD2.F32 R32, -RZ, R32.H0_H0 ;  /* 0x20000020ff207230 */ /* 0x000fca0000004100 */
[----:B----4-:R-:W-:Y:S01]  /*5cd0*/  FMUL R33, R32, UR19 ;  /* 0x0000001320217c20 */ /* 0x010fe20008400000 */
[----:B------:R-:W-:-:S03]  /*5ce0*/  PRMT R32, RZ, 0x7610, R32 ;  /* 0x00007610ff207816 */ /* 0x000fc60000000020 */
[----:B------:R-:W-:-:S05]  /*5cf0*/  FFMA R33, R222, UR20, R33 ;  /* 0x00000014de217c23 */ /* 0x000fca0008000021 */
[----:B------:R-:W-:-:S05]  /*5d00*/  F2FP.SATFINITE.E5M2.F32.PACK_AB_MERGE_C R33, RZ, R33, RZ ;  /* 0x00000021ff21723e */ /* 0x000fca00048060ff */
[----:B------:R4:W-:Y:S01]  /*5d10*/  @!P5 STG.E.U8 desc[UR16][R24.64+0x8], R33 ;  /* 0x000008211800d986 */ /* 0x0009e2000c101110 */
[----:B------:R-:W-:Y:S05]  /*5d20*/  @P4 BRA `(.L_x_51) ;  /* 0x0000000000044947 */ /* 0x000fea0003800000 */
[----:B------:R0:W5:Y:S02]  /*5d30*/  LDG.E.U8 R32, desc[UR16][R28.64+0x9] ;  /* 0x000009101c207981 */ /* 0x000164000c1e1100 */
.L_x_51:
[----:B------:R-:W-:Y:S05]  /*5d40*/  BSYNC B1 ;  /* 0x0000000000017941 */ /* 0x000fea0003800000 */
.L_x_50:
        /* <DEDUP_REMOVED lines=12> */
.L_x_53:
[----:B------:R-:W-:Y:S05]  /*5e10*/  BSYNC B1 ;  /* 0x0000000000017941 */ /* 0x000fea0003800000 */
.L_x_52:
        /* <DEDUP_REMOVED lines=12> */
.L_x_55:
[----:B------:R-:W-:Y:S05]  /*5ee0*/  BSYNC B1 ;  /* 0x0000000000017941 */ /* 0x000fea0003800000 */
.L_x_54:
        /* <DEDUP_REMOVED lines=12> */
.L_x_57:
[----:B------:R-:W-:Y:S05]  /*5fb0*/  BSYNC B1 ;  /* 0x0000000000017941 */ /* 0x000fea0003800000 */
.L_x_56:
        /* <DEDUP_REMOVED lines=12> */
.L_x_59:
[----:B------:R-:W-:Y:S05]  /*6080*/  BSYNC B1 ;  /* 0x0000000000017941 */ /* 0x000fea0003800000 */
.L_x_58:
        /* <DEDUP_REMOVED lines=12> */
.L_x_61:
[----:B------:R-:W-:Y:S05]  /*6150*/  BSYNC B1 ;  /* 0x0000000000017941 */ /* 0x000fea0003800000 */
.L_x_60:
        /* <DEDUP_REMOVED lines=12> */
.L_x_63:
[----:B------:R-:W-:Y:S05]  /*6220*/  BSYNC B1 ;  /* 0x0000000000017941 */ /* 0x000fea0003800000 */
.L_x_62:
        /* <DEDUP_REMOVED lines=12> */
.L_x_65:
[----:B------:R-:W-:Y:S05]  /*62f0*/  BSYNC B1 ;  /* 0x0000000000017941 */ /* 0x000fea0003800000 */
.L_x_64:
        /* <DEDUP_REMOVED lines=12> */
.L_x_67:
[----:B------:R-:W-:Y:S05]  /*63c0*/  BSYNC B1 ;  /* 0x0000000000017941 */ /* 0x000fea0003800000 */
.L_x_66:
        /* <DEDUP_REMOVED lines=12> */
.L_x_69:
[----:B------:R-:W-:Y:S05]  /*6490*/  BSYNC B1 ;  /* 0x0000000000017941 */ /* 0x000fea0003800000 */
.L_x_68:
        /* <DEDUP_REMOVED lines=12> */
.L_x_71:
[----:B------:R-:W-:Y:S05]  /*6560*/  BSYNC B1 ;  /* 0x0000000000017941 */ /* 0x000fea0003800000 */
.L_x_70:
        /* <DEDUP_REMOVED lines=12> */
.L_x_73:
[----:B------:R-:W-:Y:S05]  /*6630*/  BSYNC B1 ;  /* 0x0000000000017941 */ /* 0x000fea0003800000 */
.L_x_72:
        /* <DEDUP_REMOVED lines=12> */
.L_x_75:
[----:B------:R-:W-:Y:S05]  /*6700*/  BSYNC B1 ;  /* 0x0000000000017941 */ /* 0x000fea0003800000 */
.L_x_74:
        /* <DEDUP_REMOVED lines=12> */
.L_x_77:
[----:B------:R-:W-:Y:S05]  /*67d0*/  BSYNC B1 ;  /* 0x0000000000017941 */ /* 0x000fea0003800000 */
.L_x_76:
        /* <DEDUP_REMOVED lines=12> */
.L_x_79:
[----:B------:R-:W-:Y:S05]  /*68a0*/  BSYNC B1 ;  /* 0x0000000000017941 */ /* 0x000fea0003800000 */
.L_x_78:
        /* <DEDUP_REMOVED lines=12> */
.L_x_81:
[----:B------:R-:W-:Y:S05]  /*6970*/  BSYNC B1 ;  /* 0x0000000000017941 */ /* 0x000fea0003800000 */
.L_x_80:
        /* <DEDUP_REMOVED lines=12> */
.L_x_83:
[----:B------:R-:W-:Y:S05]  /*6a40*/  BSYNC B1 ;  /* 0x0000000000017941 */ /* 0x000fea0003800000 */
.L_x_82:
        /* <DEDUP_REMOVED lines=12> */
.L_x_85:
[----:B------:R-:W-:Y:S05]  /*6b10*/  BSYNC B1 ;  /* 0x0000000000017941 */ /* 0x000fea0003800000 */
.L_x_84:
        /* <DEDUP_REMOVED lines=12> */
.L_x_87:
[----:B------:R-:W-:Y:S05]  /*6be0*/  BSYNC B1 ;  /* 0x0000000000017941 */ /* 0x000fea0003800000 */
.L_x_86:
        /* <DEDUP_REMOVED lines=12> */
.L_x_89:
[----:B------:R-:W-:Y:S05]  /*6cb0*/  BSYNC B1 ;  /* 0x0000000000017941 */ /* 0x000fea0003800000 */
.L_x_88:
        /* <DEDUP_REMOVED lines=12> */
.L_x_91:
[----:B------:R-:W-:Y:S05]  /*6d80*/  BSYNC B1 ;  /* 0x0000000000017941 */ /* 0x000fea0003800000 */
.L_x_90:
        /* <DEDUP_REMOVED lines=12> */
.L_x_93:
[----:B------:R-:W-:Y:S05]  /*6e50*/  BSYNC B1 ;  /* 0x0000000000017941 */ /* 0x000fea0003800000 */
.L_x_92:
        /* <DEDUP_REMOVED lines=12> */
.L_x_95:
[----:B------:R-:W-:Y:S05]  /*6f20*/  BSYNC B1 ;  /* 0x0000000000017941 */ /* 0x000fea0003800000 */
.L_x_94:
        /* <DEDUP_REMOVED lines=12> */
.L_x_97:
[----:B------:R-:W-:Y:S05]  /*6ff0*/  BSYNC B1 ;  /* 0x0000000000017941 */ /* 0x000fea0003800000 */
.L_x_96:
        /* <DEDUP_REMOVED lines=12> */
.L_x_99:
[----:B------:R-:W-:Y:S05]  /*70c0*/  BSYNC B1 ;  /* 0x0000000000017941 */ /* 0x000fea0003800000 */
.L_x_98:
        /* <DEDUP_REMOVED lines=12> */
.L_x_101:
[----:B------:R-:W-:Y:S05]  /*7190*/  BSYNC B1 ;  /* 0x0000000000017941 */ /* 0x000fea0003800000 */
.L_x_100:
        /* <DEDUP_REMOVED lines=12> */
.L_x_103:
[----:B------:R-:W-:Y:S05]  /*7260*/  BSYNC B1 ;  /* 0x0000000000017941 */ /* 0x000fea0003800000 */
.L_x_102:
        /* <DEDUP_REMOVED lines=12> */
.L_x_105:
[----:B------:R-:W-:Y:S05]  /*7330*/  BSYNC B1 ;  /* 0x0000000000017941 */ /* 0x000fea0003800000 */
.L_x_104:
        /* <DEDUP_REMOVED lines=12> */
.L_x_107:
[----:B------:R-:W-:Y:S05]  /*7400*/  BSYNC B1 ;  /* 0x0000000000017941 */ /* 0x000fea0003800000 */
.L_x_106:
        /* <DEDUP_REMOVED lines=12> */
.L_x_109:
[----:B------:R-:W-:Y:S05]  /*74d0*/  BSYNC B1 ;  /* 0x0000000000017941 */ /* 0x000fea0003800000 */
.L_x_108:
        /* <DEDUP_REMOVED lines=12> */
.L_x_111:
[----:B------:R-:W-:Y:S05]  /*75a0*/  BSYNC B1 ;  /* 0x0000000000017941 */ /* 0x000fea0003800000 */
.L_x_110:
        /* <DEDUP_REMOVED lines=12> */
.L_x_113:
[----:B------:R-:W-:Y:S05]  /*7670*/  BSYNC B1 ;  /* 0x0000000000017941 */ /* 0x000fea0003800000 */
.L_x_112:
        /* <DEDUP_REMOVED lines=12> */
.L_x_115:
[----:B------:R-:W-:Y:S05]  /*7740*/  BSYNC B1 ;  /* 0x0000000000017941 */ /* 0x000fea0003800000 */
.L_x_114:
        /* <DEDUP_REMOVED lines=12> */
.L_x_117:
[----:B------:R-:W-:Y:S05]  /*7810*/  BSYNC B1 ;  /* 0x0000000000017941 */ /* 0x000fea0003800000 */
.L_x_116:
        /* <DEDUP_REMOVED lines=12> */
.L_x_119:
[----:B------:R-:W-:Y:S05]  /*78e0*/  BSYNC B1 ;  /* 0x0000000000017941 */ /* 0x000fea0003800000 */
.L_x_118:
        /* <DEDUP_REMOVED lines=12> */
.L_x_121:
[----:B------:R-:W-:Y:S05]  /*79b0*/  BSYNC B1 ;  /* 0x0000000000017941 */ /* 0x000fea0003800000 */
.L_x_120:
        /* <DEDUP_REMOVED lines=12> */
.L_x_123:
[----:B------:R-:W-:Y:S05]  /*7a80*/  BSYNC B1 ;  /* 0x0000000000017941 */ /* 0x000fea0003800000 */
.L_x_122:
        /* <DEDUP_REMOVED lines=12> */
.L_x_125:
[----:B------:R-:W-:Y:S05]  /*7b50*/  BSYNC B1 ;  /* 0x0000000000017941 */ /* 0x000fea0003800000 */
.L_x_124:
        /* <DEDUP_REMOVED lines=12> */
.L_x_127:
[----:B------:R-:W-:Y:S05]  /*7c20*/  BSYNC B1 ;  /* 0x0000000000017941 */ /* 0x000fea0003800000 */
.L_x_126:
        /* <DEDUP_REMOVED lines=12> */
.L_x_129:
[----:B------:R-:W-:Y:S05]  /*7cf0*/  BSYNC B1 ;  /* 0x0000000000017941 */ /* 0x000fea0003800000 */
.L_x_128:
        /* <DEDUP_REMOVED lines=12> */
.L_x_131:
[----:B------:R-:W-:Y:S05]  /*7dc0*/  BSYNC B1 ;  /* 0x0000000000017941 */ /* 0x000fea0003800000 */
.L_x_130:
        /* <DEDUP_REMOVED lines=12> */
.L_x_133:
[----:B------:R-:W-:Y:S05]  /*7e90*/  BSYNC B1 ;  /* 0x0000000000017941 */ /* 0x000fea0003800000 */
.L_x_132:
        /* <DEDUP_REMOVED lines=12> */
.L_x_135:
[----:B------:R-:W-:Y:S05]  /*7f60*/  BSYNC B1 ;  /* 0x0000000000017941 */ /* 0x000fea0003800000 */
.L_x_134:
        /* <DEDUP_REMOVED lines=12> */
.L_x_137:
[----:B------:R-:W-:Y:S05]  /*8030*/  BSYNC B1 ;  /* 0x0000000000017941 */ /* 0x000fea0003800000 */
.L_x_136:
        /* <DEDUP_REMOVED lines=12> */
.L_x_139:
[----:B------:R-:W-:Y:S05]  /*8100*/  BSYNC B1 ;  /* 0x0000000000017941 */ /* 0x000fea0003800000 */
.L_x_138:
        /* <DEDUP_REMOVED lines=12> */
.L_x_141:
[----:B------:R-:W-:Y:S05]  /*81d0*/  BSYNC B1 ;  /* 0x0000000000017941 */ /* 0x000fea0003800000 */
.L_x_140:
        /* <DEDUP_REMOVED lines=12> */
.L_x_143:
[----:B------:R-:W-:Y:S05]  /*82a0*/  BSYNC B1 ;  /* 0x0000000000017941 */ /* 0x000fea0003800000 */
.L_x_142:
        /* <DEDUP_REMOVED lines=12> */
.L_x_145:
[----:B------:R-:W-:Y:S05]  /*8370*/  BSYNC B1 ;  /* 0x0000000000017941 */ /* 0x000fea0003800000 */
.L_x_144:
        /* <DEDUP_REMOVED lines=12> */
.L_x_147:
[----:B------:R-:W-:Y:S05]  /*8440*/  BSYNC B1 ;  /* 0x0000000000017941 */ /* 0x000fea0003800000 */
.L_x_146:
        /* <DEDUP_REMOVED lines=12> */
.L_x_149:
[----:B------:R-:W-:Y:S05]  /*8510*/  BSYNC B1 ;  /* 0x0000000000017941 */ /* 0x000fea0003800000 */
.L_x_148:
        /* <DEDUP_REMOVED lines=12> */
.L_x_151:
[----:B------:R-:W-:Y:S05]  /*85e0*/  BSYNC B1 ;  /* 0x0000000000017941 */ /* 0x000fea0003800000 */
.L_x_150:
        /* <DEDUP_REMOVED lines=12> */
.L_x_153:
[----:B------:R-:W-:Y:S05]  /*86b0*/  BSYNC B1 ;  /* 0x0000000000017941 */ /* 0x000fea0003800000 */
.L_x_152:
        /* <DEDUP_REMOVED lines=12> */
.L_x_155:
[----:B------:R-:W-:Y:S05]  /*8780*/  BSYNC B1 ;  /* 0x0000000000017941 */ /* 0x000fea0003800000 */
.L_x_154:
        /* <DEDUP_REMOVED lines=12> */
.L_x_157:
[----:B------:R-:W-:Y:S05]  /*8850*/  BSYNC B1 ;  /* 0x0000000000017941 */ /* 0x000fea0003800000 */
.L_x_156:
        /* <DEDUP_REMOVED lines=12> */
.L_x_159:
[----:B------:R-:W-:Y:S05]  /*8920*/  BSYNC B1 ;  /* 0x0000000000017941 */ /* 0x000fea0003800000 */
.L_x_158:
        /* <DEDUP_REMOVED lines=12> */
.L_x_161:
[----:B------:R-:W-:Y:S05]  /*89f0*/  BSYNC B1 ;  /* 0x0000000000017941 */ /* 0x000fea0003800000 */
.L_x_160:
        /* <DEDUP_REMOVED lines=12> */
.L_x_163:
[----:B------:R-:W-:Y:S05]  /*8ac0*/  BSYNC B1 ;  /* 0x0000000000017941 */ /* 0x000fea0003800000 */
.L_x_162:
        /* <DEDUP_REMOVED lines=12> */
.L_x_165:
[----:B------:R-:W-:Y:S05]  /*8b90*/  BSYNC B1 ;  /* 0x0000000000017941 */ /* 0x000fea0003800000 */
.L_x_164:
        /* <DEDUP_REMOVED lines=12> */
.L_x_167:
[----:B------:R-:W-:Y:S05]  /*8c60*/  BSYNC B1 ;  /* 0x0000000000017941 */ /* 0x000fea0003800000 */
.L_x_166:
        /* <DEDUP_REMOVED lines=12> */
.L_x_169:
[----:B------:R-:W-:Y:S05]  /*8d30*/  BSYNC B1 ;  /* 0x0000000000017941 */ /* 0x000fea0003800000 */
.L_x_168:
        /* <DEDUP_REMOVED lines=12> */
.L_x_171:
[----:B------:R-:W-:Y:S05]  /*8e00*/  BSYNC B1 ;  /* 0x0000000000017941 */ /* 0x000fea0003800000 */
.L_x_170:
        /* <DEDUP_REMOVED lines=12> */
.L_x_173:
[----:B------:R-:W-:Y:S05]  /*8ed0*/  BSYNC B1 ;  /* 0x0000000000017941 */ /* 0x000fea0003800000 */
.L_x_172:
        /* <DEDUP_REMOVED lines=12> */
.L_x_175:
[----:B------:R-:W-:Y:S05]  /*8fa0*/  BSYNC B1 ;  /* 0x0000000000017941 */ /* 0x000fea0003800000 */
.L_x_174:
        /* <DEDUP_REMOVED lines=12> */
.L_x_177:
[----:B------:R-:W-:Y:S05]  /*9070*/  BSYNC B1 ;  /* 0x0000000000017941 */ /* 0x000fea0003800000 */
.L_x_176:
        /* <DEDUP_REMOVED lines=12> */
.L_x_179:
[----:B------:R-:W-:Y:S05]  /*9140*/  BSYNC B1 ;  /* 0x0000000000017941 */ /* 0x000fea0003800000 */
.L_x_178:
        /* <DEDUP_REMOVED lines=12> */
.L_x_181:
[----:B------:R-:W-:Y:S05]  /*9210*/  BSYNC B1 ;  /* 0x0000000000017941 */ /* 0x000fea0003800000 */
.L_x_180:
        /* <DEDUP_REMOVED lines=12> */
.L_x_183:
[----:B------:R-:W-:Y:S05]  /*92e0*/  BSYNC B1 ;  /* 0x0000000000017941 */ /* 0x000fea0003800000 */
.L_x_182:
        /* <DEDUP_REMOVED lines=12> */
.L_x_185:
[----:B------:R-:W-:Y:S05]  /*93b0*/  BSYNC B1 ;  /* 0x0000000000017941 */ /* 0x000fea0003800000 */
.L_x_184:
        /* <DEDUP_REMOVED lines=12> */
.L_x_187:
[----:B------:R-:W-:Y:S05]  /*9480*/  BSYNC B1 ;  /* 0x0000000000017941 */ /* 0x000fea0003800000 */
.L_x_186:
        /* <DEDUP_REMOVED lines=12> */
.L_x_189:
[----:B------:R-:W-:Y:S05]  /*9550*/  BSYNC B1 ;  /* 0x0000000000017941 */ /* 0x000fea0003800000 */
.L_x_188:
        /* <DEDUP_REMOVED lines=12> */
.L_x_191:
[----:B------:R-:W-:Y:S05]  /*9620*/  BSYNC B1 ;  /* 0x0000000000017941 */ /* 0x000fea0003800000 */
.L_x_190:
[----:B-----5:R-:W-:Y:S01]  /*9630*/  LOP3.LUT R32, R32, 0xff, RZ, 0xc0, !PT ;  /* 0x000000ff20207812 */ /* 0x020fe200078ec0ff */
[----:B------:R-:W-:Y:S01]  /*9640*/  BSSY B1, `(.L_x_192) ;  /* 0x000000b000017945 */ /* 0x000fe20003800000 */
[----:B------:R-:W-:Y:S02]  /*9650*/  ISETP.LT.OR P5, PT, R35, 0x99, !P1 ;  /* 0x000000992300780c */ /* 0x000fe40004fa1670 */
[----:B------:R-:W-:-:S05]  /*9660*/  F2FP.F16.E5M2.UNPACK_B R32, R32 ;  /* 0x00000020ff20723e */ /* 0x000fca00020004ff */
[----:B------:R-:W-:-:S05]  /*9670*/  HADD2.F32 R32, -RZ, R32.H0_H0 ;  /* 0x20000020ff207230 */ /* 0x000fca0000004100 */
[----:B------:R-:W-:-:S04]  /*9680*/  FMUL R32, R32, UR19 ;  /* 0x0000001320207c20 */ /* 0x000fc80008400000 */
[----:B------:R-:W-:Y:S01]  /*9690*/  FFMA R32, R23, UR20, R32 ;  /* 0x0000001417207c23 */ /* 0x000fe20008000020 */
[----:B------:R-:W-:-:S04]  /*96a0*/  PRMT R23, RZ, 0x7610, R23 ;  /* 0x00007610ff177816 */ /* 0x000fc80000000017 */
[----:B----4-:R-:W-:-:S05]  /*96b0*/  F2FP.SATFINITE.E5M2.F32.PACK_AB_MERGE_C R33, RZ, R32, RZ ;  /* 0x00000020ff21723e */ /* 0x010fca00048060ff */
[----:B------:R4:W-:Y:S01]  /*96c0*/  @!P4 STG.E.U8 desc[UR16][R26.64+0x91], R33 ;  /* 0x000091211a00c986 */ /* 0x0009e2000c101110 */
[----:B------:R-:W-:Y:S05]  /*96d0*/  @P5 BRA `(.L_x_193) ;  /* 0x0000000000045947 */ /* 0x000fea0003800000 */
[----:B------:R0:W5:Y:S02]  /*96e0*/  LDG.E.U8 R23, desc[UR16][R28.64+0x98] ;  /* 0x000098101c177981 */ /* 0x000164000c1e1100 */
.L_x_193:
[----:B------:R-:W-:Y:S05]  /*96f0*/  BSYNC B1 ;  /* 0x0000000000017941 */ /* 0x000fea0003800000 */
.L_x_192:
        /* <DEDUP_REMOVED lines=8> */
[----:B------:R-:W-:-:S05]  /*9780*/  F2FP.SATFINITE.E5M2.F32.PACK_AB_MERGE_C R23, RZ, R23, RZ ;  /* 0x00000017ff17723e */ /* 0x000fca00048060ff */
[----:B------:R0:W-:Y:S01]  /*9790*/  @!P5 STG.E.U8 desc[UR16][R24.64+0x98], R23 ;  /* 0x000098171800d986 */ /* 0x0001e2000c101110 */
[----:B------:R-:W-:Y:S05]  /*97a0*/  @P4 BRA `(.L_x_195) ;  /* 0x0000000000044947 */ /* 0x000fea0003800000 */
[----:B------:R0:W5:Y:S02]  /*97b0*/  LDG.E.U8 R22, desc[UR16][R28.64+0x99] ;  /* 0x000099101c167981 */ /* 0x000164000c1e1100 */
.L_x_195:
[----:B------:R-:W-:Y:S05]  /*97c0*/  BSYNC B1 ;  /* 0x0000000000017941 */ /* 0x000fea0003800000 */
.L_x_194:
        /* <DEDUP_REMOVED lines=8> */
[----:B0-----:R-:W-:-:S05]  /*9850*/  F2FP.SATFINITE.E5M2.F32.PACK_AB_MERGE_C R23, RZ, R22, RZ ;  /* 0x00000016ff17723e */ /* 0x001fca00048060ff */
[----:B------:R0:W-:Y:S01]  /*9860*/  @!P4 STG.E.U8 desc[UR16][R24.64+0x99], R23 ;  /* 0x000099171800c986 */ /* 0x0001e2000c101110 */
[----:B------:R-:W-:Y:S05]  /*9870*/  @P5 BRA `(.L_x_197) ;  /* 0x0000000000045947 */ /* 0x000fea0003800000 */
[----:B------:R0:W5:Y:S02]  /*9880*/  LDG.E.U8 R21, desc[UR16][R30.64+0x98] ;  /* 0x000098101e157981 */ /* 0x000164000c1e1100 */
.L_x_197:
[----:B------:R-:W-:Y:S05]  /*9890*/  BSYNC B1 ;  /* 0x0000000000017941 */ /* 0x000fea0003800000 */
.L_x_196:
        /* <DEDUP_REMOVED lines=12> */
.L_x_199:
[----:B------:R-:W-:Y:S05]  /*9960*/  BSYNC B1 ;  /* 0x0000000000017941 */ /* 0x000fea0003800000 */
.L_x_198:
        /* <DEDUP_REMOVED lines=12> */
.L_x_201:
[----:B------:R-:W-:Y:S05]  /*9a30*/  BSYNC B1 ;  /* 0x0000000000017941 */ /* 0x000fea0003800000 */
.L_x_200:
        /* <DEDUP_REMOVED lines=12> */
.L_x_203:
[----:B------:R-:W-:Y:S05]  /*9b00*/  BSYNC B1 ;  /* 0x0000000000017941 */ /* 0x000fea0003800000 */
.L_x_202:
        /* <DEDUP_REMOVED lines=12> */
.L_x_205:
[----:B------:R-:W-:Y:S05]  /*9bd0*/  BSYNC B1 ;  /* 0x0000000000017941 */ /* 0x000fea0003800000 */
.L_x_204:
        /* <DEDUP_REMOVED lines=12> */
.L_x_207:
[----:B------:R-:W-:Y:S05]  /*9ca0*/  BSYNC B1 ;  /* 0x0000000000017941 */ /* 0x000fea0003800000 */
.L_x_206:
        /* <DEDUP_REMOVED lines=12> */
.L_x_209:
[----:B------:R-:W-:Y:S05]  /*9d70*/  BSYNC B1 ;  /* 0x0000000000017941 */ /* 0x000fea0003800000 */
.L_x_208:
        /* <DEDUP_REMOVED lines=12> */
.L_x_211:
[----:B------:R-:W-:Y:S05]  /*9e40*/  BSYNC B1 ;  /* 0x0000000000017941 */ /* 0x000fea0003800000 */
.L_x_210:
        /* <DEDUP_REMOVED lines=12> */
.L_x_213:
[----:B------:R-:W-:Y:S05]  /*9f10*/  BSYNC B1 ;  /* 0x0000000000017941 */ /* 0x000fea0003800000 */
.L_x_212:
        /* <DEDUP_REMOVED lines=12> */
.L_x_215:
[----:B------:R-:W-:Y:S05]  /*9fe0*/  BSYNC B1 ;  /* 0x0000000000017941 */ /* 0x000fea0003800000 */
.L_x_214:
        /* <DEDUP_REMOVED lines=12> */
.L_x_217:
[----:B------:R-:W-:Y:S05]  /*a0b0*/  BSYNC B1 ;  /* 0x0000000000017941 */ /* 0x000fea0003800000 */
.L_x_216:
        /* <DEDUP_REMOVED lines=12> */
.L_x_219:
[----:B------:R-:W-:Y:S05]  /*a180*/  BSYNC B1 ;  /* 0x0000000000017941 */ /* 0x000fea0003800000 */
.L_x_218:
        /* <DEDUP_REMOVED lines=12> */
.L_x_221:
[----:B------:R-:W-:Y:S05]  /*a250*/  BSYNC B1 ;  /* 0x0000000000017941 */ /* 0x000fea0003800000 */
.L_x_220:
        /* <DEDUP_REMOVED lines=12> */
.L_x_223:
[----:B------:R-:W-:Y:S05]  /*a320*/  BSYNC B1 ;  /* 0x0000000000017941 */ /* 0x000fea0003800000 */
.L_x_222:
        /* <DEDUP_REMOVED lines=12> */
.L_x_225:
[----:B------:R-:W-:Y:S05]  /*a3f0*/  BSYNC B1 ;  /* 0x0000000000017941 */ /* 0x000fea0003800000 */
.L_x_224:
        /* <DEDUP_REMOVED lines=12> */
.L_x_227:
[----:B------:R-:W-:Y:S05]  /*a4c0*/  BSYNC B1 ;  /* 0x0000000000017941 */ /* 0x000fea0003800000 */
.L_x_226:
        /* <DEDUP_REMOVED lines=12> */
.L_x_229:
[----:B------:R-:W-:Y:S05]  /*a590*/  BSYNC B1 ;  /* 0x0000000000017941 */ /* 0x000fea0003800000 */
.L_x_228:
        /* <DEDUP_REMOVED lines=12> */
.L_x_231:
[----:B------:R-:W-:Y:S05]  /*a660*/  BSYNC B1 ;  /* 0x0000000000017941 */ /* 0x000fea0003800000 */
.L_x_230:
        /* <DEDUP_REMOVED lines=12> */
.L_x_233:
[----:B------:R-:W-:Y:S05]  /*a730*/  BSYNC B1 ;  /* 0x0000000000017941 */ /* 0x000fea0003800000 */
.L_x_232:
        /* <DEDUP_REMOVED lines=12> */
.L_x_235:
[----:B------:R-:W-:Y:S05]  /*a800*/  BSYNC B1 ;  /* 0x0000000000017941 */ /* 0x000fea0003800000 */
.L_x_234:
[----:B-----5:R-:W-:Y:S01]  /*a810*/  LOP3.LUT R2, R2, 0xff, RZ, 0xc0, !PT ;  /* 0x000000ff02027812 */ /* 0x020fe200078ec0ff */
[----:B------:R-:W-:Y:S01]  /*a820*/  BSSY B1, `(.L_x_236) ;  /* 0x000000b000017945 */ /* 0x000fe20003800000 */
[----:B------:R-:W-:Y:S02]  /*a830*/  ISETP.LT.OR P5, PT, R35, 0xc1, !P2 ;  /* 0x000000c12300780c */ /* 0x000fe400057a1670 */
[----:B------:R-:W-:-:S05]  /*a840*/  F2FP.F16.E5M2.UNPACK_B R2, R2 ;  /* 0x00000002ff02723e */ /* 0x000fca00020004ff */
[----:B------:R-:W-:-:S05]  /*a850*/  HADD2.F32 R2, -RZ, R2.H0_H0 ;  /* 0x20000002ff027230 */ /* 0x000fca0000004100 */
[----:B0-----:R-:W-:-:S04]  /*a860*/  FMUL R3, R2, UR19 ;  /* 0x0000001302037c20 */ /* 0x001fc80008400000 */
[----:B------:R-:W-:Y:S01]  /*a870*/  FFMA R3, R0, UR20, R3 ;  /* 0x0000001400037c23 */ /* 0x000fe20008000003 */
[----:B------:R-:W-:-:S04]  /*a880*/  PRMT R0, RZ, 0x7610, R0 ;  /* 0x00007610ff007816 */ /* 0x000fc80000000000 */
[----:B------:R-:W-:-:S05]  /*a890*/  F2FP.SATFINITE.E5M2.F32.PACK_AB_MERGE_C R3, RZ, R3, RZ ;  /* 0x00000003ff03723e */ /* 0x000fca00048060ff */
[----:B------:R0:W-:Y:S01]  /*a8a0*/  @!P4 STG.E.U8 desc[UR16][R24.64+0xc1], R3 ;  /* 0x0000c1031800c986 */ /* 0x0001e2000c101110 */
[----:B------:R-:W-:Y:S05]  /*a8b0*/  @P5 BRA `(.L_x_237) ;  /* 0x0000000000045947 */ /* 0x000fea0003800000 */
[----:B------:R0:W5:Y:S02]  /*a8c0*/  LDG.E.U8 R0, desc[UR16][R30.64+0xc0] ;  /* 0x0000c0101e007981 */ /* 0x000164000c1e1100 */
.L_x_237:
[----:B------:R-:W-:Y:S05]  /*a8d0*/  BSYNC B1 ;  /* 0x0000000000017941 */ /* 0x000fea0003800000 */
.L_x_236:
[----:B------:R-:W2:Y:S01]  /*a8e0*/  LDL.LU R2, [R1] ;  /* 0x0000000001027983 */ /* 0x000ea20000300800 */
[----:B-----5:R-:W-:Y:S01]  /*a8f0*/  LOP3.LUT R0, R0, 0xff, RZ, 0xc0, !PT ;  /* 0x000000ff00007812 */ /* 0x020fe200078ec0ff */
[----:B------:R-:W-:Y:S01]  /*a900*/  BSSY B1, `(.L_x_238) ;  /* 0x000000b000017945 */ /* 0x000fe20003800000 */
[----:B------:R-:W-:Y:S02]  /*a910*/  ISETP.LT.OR P4, PT, R35, 0xc2, !P2 ;  /* 0x000000c22300780c */ /* 0x000fe40005781670 */
[----:B------:R-:W-:-:S05]  /*a920*/  F2FP.F16.E5M2.UNPACK_B R0, R0 ;  /* 0x00000000ff00723e */ /* 0x000fca00020004ff */
[----:B------:R-:W-:-:S05]  /*a930*/  HADD2.F32 R0, -RZ, R0.H0_H0 ;  /* 0x20000000ff007230 */ /* 0x000fca0000004100 */
[----:B------:R-:W-:-:S04]  /*a940*/  FMUL R0, R0, UR19 ;  /* 0x0000001300007c20 */ /* 0x000fc80008400000 */
[----:B--2---:R-:W-:-:S05]  /*a950*/  FFMA R0, R2, UR20, R0 ;  /* 0x0000001402007c23 */ /* 0x004fca0008000000 */
[----:B0-----:R-:W-:Y:S02]  /*a960*/  F2FP.SATFINITE.E5M2.F32.PACK_AB_MERGE_C R3, RZ, R0, RZ ;  /* 0x00000000ff03723e */ /* 0x001fe400048060ff */
[----:B------:R-:W-:-:S03]  /*a970*/  PRMT R0, RZ, 0x7610, R0 ;  /* 0x00007610ff007816 */ /* 0x000fc60000000000 */
[----:B------:R0:W-:Y:S01]  /*a980*/  @!P5 STG.E.U8 desc[UR16][R26.64+0xc0], R3 ;  /* 0x0000c0031a00d986 */ /* 0x0001e2000c101110 */
[----:B------:R-:W-:Y:S05]  /*a990*/  @P4 BRA `(.L_x_239) ;  /* 0x0000000000044947 */ /* 0x000fea0003800000 */
[----:B------:R2:W5:Y:S02]  /*a9a0*/  LDG.E.U8 R0, desc[UR16][R30.64+0xc1] ;  /* 0x0000c1101e007981 */ /* 0x000564000c1e1100 */
.L_x_239:
[----:B------:R-:W-:Y:S05]  /*a9b0*/  BSYNC B1 ;  /* 0x0000000000017941 */ /* 0x000fea0003800000 */
.L_x_238:
[----:B------:R-:W3:Y:S01]  /*a9c0*/  LDL.LU R2, [R1+0x4] ;  /* 0x0000040001027983 */ /* 0x000ee20000300800 */
[----:B-----5:R-:W-:Y:S01]  /*a9d0*/  LOP3.LUT R0, R0, 0xff, RZ, 0xc0, !PT ;  /* 0x000000ff00007812 */ /* 0x020fe200078ec0ff */
[----:B------:R-:W-:Y:S01]  /*a9e0*/  BSSY B1, `(.L_x_240) ;  /* 0x000000b000017945 */ /* 0x000fe20003800000 */
[----:B------:R-:W-:Y:S02]  /*a9f0*/  ISETP.LT.OR P5, PT, R35, 0xc9, !P1 ;  /* 0x000000c92300780c */ /* 0x000fe40004fa1670 */
[----:B------:R-:W-:-:S05]  /*aa00*/  F2FP.F16.E5M2.UNPACK_B R0, R0 ;  /* 0x00000000ff00723e */ /* 0x000fca00020004ff */
[----:B------:R-:W-:-:S05]  /*aa10*/  HADD2.F32 R0, -RZ, R0.H0_H0 ;  /* 0x20000000ff007230 */ /* 0x000fca0000004100 */
[----:B------:R-:W-:-:S04]  /*aa20*/  FMUL R0, R0, UR19 ;  /* 0x0000001300007c20 */ /* 0x000fc80008400000 */
[----:B---3--:R-:W-:-:S05]  /*aa30*/  FFMA R0, R2, UR20, R0 ;  /* 0x0000001402007c23 */ /* 0x008fca0008000000 */
[----:B0-----:R-:W-:Y:S02]  /*aa40*/  F2FP.SATFINITE.E5M2.F32.PACK_AB_MERGE_C R3, RZ, R0, RZ ;  /* 0x00000000ff03723e */ /* 0x001fe400048060ff */
[----:B------:R-:W-:-:S03]  /*aa50*/  PRMT R0, RZ, 0x7610, R0 ;  /* 0x00007610ff007816 */ /* 0x000fc60000000000 */
[----:B------:R0:W-:Y:S01]  /*aa60*/  @!P4 STG.E.U8 desc[UR16][R26.64+0xc1], R3 ;  /* 0x0000c1031a00c986 */ /* 0x0001e2000c101110 */
[----:B------:R-:W-:Y:S05]  /*aa70*/  @P5 BRA `(.L_x_241) ;  /* 0x0000000000045947 */ /* 0x000fea0003800000 */
[----:B------:R3:W5:Y:S02]  /*aa80*/  LDG.E.U8 R0, desc[UR16][R28.64+0xc8] ;  /* 0x0000c8101c007981 */ /* 0x000764000c1e1100 */
.L_x_241:
[----:B------:R-:W-:Y:S05]  /*aa90*/  BSYNC B1 ;  /* 0x0000000000017941 */ /* 0x000fea0003800000 */
.L_x_240:
[----:B------:R-:W2:Y:S01]  /*aaa0*/  LDL.LU R2, [R1+0x8] ;  /* 0x0000080001027983 */ /* 0x000ea20000300800 */
        /* <DEDUP_REMOVED lines=12> */
.L_x_243:
[----:B------:R-:W-:Y:S05]  /*ab70*/  BSYNC B1 ;  /* 0x0000000000017941 */ /* 0x000fea0003800000 */
.L_x_242:
        /* <DEDUP_REMOVED lines=13> */
.L_x_245:
[----:B------:R-:W-:Y:S05]  /*ac50*/  BSYNC B1 ;  /* 0x0000000000017941 */ /* 0x000fea0003800000 */
.L_x_244:
        /* <DEDUP_REMOVED lines=13> */
.L_x_247:
[----:B------:R-:W-:Y:S05]  /*ad30*/  BSYNC B1 ;  /* 0x0000000000017941 */ /* 0x000fea0003800000 */
.L_x_246:
        /* <DEDUP_REMOVED lines=13> */
.L_x_249:
[----:B------:R-:W-:Y:S05]  /*ae10*/  BSYNC B1 ;  /* 0x0000000000017941 */ /* 0x000fea0003800000 */
.L_x_248:
        /* <DEDUP_REMOVED lines=13> */
.L_x_251:
[----:B------:R-:W-:Y:S05]  /*aef0*/  BSYNC B1 ;  /* 0x0000000000017941 */ /* 0x000fea0003800000 */
.L_x_250:
        /* <DEDUP_REMOVED lines=13> */
.L_x_253:
[----:B------:R-:W-:Y:S05]  /*afd0*/  BSYNC B1 ;  /* 0x0000000000017941 */ /* 0x000fea0003800000 */
.L_x_252:
        /* <DEDUP_REMOVED lines=13> */
.L_x_255:
[----:B------:R-:W-:Y:S05]  /*b0b0*/  BSYNC B1 ;  /* 0x0000000000017941 */ /* 0x000fea0003800000 */
.L_x_254:
        /* <DEDUP_REMOVED lines=13> */
.L_x_257:
[----:B------:R-:W-:Y:S05]  /*b190*/  BSYNC B1 ;  /* 0x0000000000017941 */ /* 0x000fea0003800000 */
.L_x_256:
        /* <DEDUP_REMOVED lines=13> */
.L_x_259:
[----:B------:R-:W-:Y:S05]  /*b270*/  BSYNC B1 ;  /* 0x0000000000017941 */ /* 0x000fea0003800000 */
.L_x_258:
        /* <DEDUP_REMOVED lines=13> */
.L_x_261:
[----:B------:R-:W-:Y:S05]  /*b350*/  BSYNC B1 ;  /* 0x0000000000017941 */ /* 0x000fea0003800000 */
.L_x_260:
        /* <DEDUP_REMOVED lines=13> */
.L_x_263:
[----:B------:R-:W-:Y:S05]  /*b430*/  BSYNC B1 ;  /* 0x0000000000017941 */ /* 0x000fea0003800000 */
.L_x_262:
        /* <DEDUP_REMOVED lines=13> */
.L_x_265:
[----:B------:R-:W-:Y:S05]  /*b510*/  BSYNC B1 ;  /* 0x0000000000017941 */ /* 0x000fea0003800000 */
.L_x_264:
        /* <DEDUP_REMOVED lines=13> */
.L_x_267:
[----:B------:R-:W-:Y:S05]  /*b5f0*/  BSYNC B1 ;  /* 0x0000000000017941 */ /* 0x000fea0003800000 */
.L_x_266:
        /* <DEDUP_REMOVED lines=13> */
.L_x_269:
[----:B------:R-:W-:Y:S05]  /*b6d0*/  BSYNC B1 ;  /* 0x0000000000017941 */ /* 0x000fea0003800000 */
.L_x_268:
        /* <DEDUP_REMOVED lines=13> */
.L_x_271:
[----:B------:R-:W-:Y:S05]  /*b7b0*/  BSYNC B1 ;  /* 0x0000000000017941 */ /* 0x000fea0003800000 */
.L_x_270:
        /* <DEDUP_REMOVED lines=13> */
.L_x_273:
[----:B------:R-:W-:Y:S05]  /*b890*/  BSYNC B1 ;  /* 0x0000000000017941 */ /* 0x000fea0003800000 */
.L_x_272:
        /* <DEDUP_REMOVED lines=13> */
.L_x_275:
[----:B------:R-:W-:Y:S05]  /*b970*/  BSYNC B1 ;  /* 0x0000000000017941 */ /* 0x000fea0003800000 */
.L_x_274:
        /* <DEDUP_REMOVED lines=13> */
.L_x_277:
[----:B------:R-:W-:Y:S05]  /*ba50*/  BSYNC B1 ;  /* 0x0000000000017941 */ /* 0x000fea0003800000 */
.L_x_276:
        /* <DEDUP_REMOVED lines=13> */
.L_x_279:
[----:B------:R-:W-:Y:S05]  /*bb30*/  BSYNC B1 ;  /* 0x0000000000017941 */ /* 0x000fea0003800000 */
.L_x_278:
        /* <DEDUP_REMOVED lines=13> */
.L_x_281:
[----:B------:R-:W-:Y:S05]  /*bc10*/  BSYNC B1 ;  /* 0x0000000000017941 */ /* 0x000fea0003800000 */
.L_x_280:
        /* <DEDUP_REMOVED lines=13> */
.L_x_283:
[----:B------:R-:W-:Y:S05]  /*bcf0*/  BSYNC B1 ;  /* 0x0000000000017941 */ /* 0x000fea0003800000 */
.L_x_282:
        /* <DEDUP_REMOVED lines=13> */
.L_x_285:
[----:B------:R-:W-:Y:S05]  /*bdd0*/  BSYNC B1 ;  /* 0x0000000000017941 */ /* 0x000fea0003800000 */
.L_x_284:
        /* <DEDUP_REMOVED lines=13> */
.L_x_287:
[----:B------:R-:W-:Y:S05]  /*beb0*/  BSYNC B1 ;  /* 0x0000000000017941 */ /* 0x000fea0003800000 */
.L_x_286:
        /* <DEDUP_REMOVED lines=13> */
.L_x_289:
[----:B------:R-:W-:Y:S05]  /*bf90*/  BSYNC B1 ;  /* 0x0000000000017941 */ /* 0x000fea0003800000 */
.L_x_288:
        /* <DEDUP_REMOVED lines=13> */
.L_x_291:
[----:B------:R-:W-:Y:S05]  /*c070*/  BSYNC B1 ;  /* 0x0000000000017941 */ /* 0x000fea0003800000 */
.L_x_290:
        /* <DEDUP_REMOVED lines=13> */
.L_x_293:
[----:B------:R-:W-:Y:S05]  /*c150*/  BSYNC B1 ;  /* 0x0000000000017941 */ /* 0x000fea0003800000 */
.L_x_292:
        /* <DEDUP_REMOVED lines=13> */
.L_x_295:
[----:B------:R-:W-:Y:S05]  /*c230*/  BSYNC B1 ;  /* 0x0000000000017941 */ /* 0x000fea0003800000 */
.L_x_294:
[----:B------:R-:W-:Y:S05]  /*c240*/  @P2 BRA `(.L_x_296) ;  /* 0x0000002000a42947 */ /* 0x000fea0003800000 */
[----:B------:R-:W2:Y:S01]  /*c250*/  LDL.LU R2, [R1+0x74] ;  /* 0x0000740001027983 */ /* 0x000ea20000300800 */
[----:B-----5:R-:W-:-:S04]  /*c260*/  LOP3.LUT R0, R0, 0xff, RZ, 0xc0, !PT ;  /* 0x000000ff00007812 */ /* 0x020fc800078ec0ff */
[----:B------:R-:W-:-:S05]  /*c270*/  F2FP.F16.E5M2.UNPACK_B R0, R0 ;  /* 0x00000000ff00723e */ /* 0x000fca00020004ff */
[----:B------:R-:W-:-:S05]  /*c280*/  HADD2.F32 R0, -RZ, R0.H0_H0 ;  /* 0x20000000ff007230 */ /* 0x000fca0000004100 */
[----:B------:R-:W-:-:S04]  /*c290*/  FMUL R0, R0, UR19 ;  /* 0x0000001300007c20 */ /* 0x000fc80008400000 */
[----:B--2---:R-:W-:-:S05]  /*c2a0*/  FFMA R0, R2, UR20, R0 ;  /* 0x0000001402007c23 */ /* 0x004fca0008000000 */
[----:B0-----:R-:W-:-:S05]  /*c2b0*/  F2FP.SATFINITE.E5M2.F32.PACK_AB_MERGE_C R3, RZ, R0, RZ ;  /* 0x00000000ff03723e */ /* 0x001fca00048060ff */
[----:B------:R0:W-:Y:S01]  /*c2c0*/  STG.E.U8 desc[UR16][R26.64+0xf9], R3 ;  /* 0x0000f9031a007986 */ /* 0x0001e2000c101110 */
[----:B------:R-:W-:Y:S05]  /*c2d0*/  BRA `(.L_x_296) ;  /* 0x0000002000807947 */ /* 0x000fea0003800000 */
.L_x_39:
[C---:B------:R-:W-:Y:S01]  /*c2e0*/  ISETP.GE.AND P2, PT, R38.reuse, 0x1, PT ;  /* 0x000000012600780c */ /* 0x040fe20003f46270 */
[----:B------:R-:W2:Y:S01]  /*c2f0*/  LDL.LU R227, [R1+0x14] ;  /* 0x0000140001e37983 */ /* 0x000ea20000300800 */
[----:B------:R-:W-:Y:S01]  /*c300*/  ISETP.GE.AND P1, PT, R38, 0x9, PT ;  /* 0x000000092600780c */ /* 0x000fe20003f26270 */
[----:B------:R-:W-:Y:S01]  /*c310*/  FMUL R226, R226, UR20 ;  /* 0x00000014e2e27c20 */ /* 0x000fe20008400000 */
[----:B------:R-:W-:Y:S01]  /*c320*/  ISETP.LT.OR P4, PT, R35, 0x1, !P2 ;  /* 0x000000012300780c */ /* 0x000fe20005781670 */
[----:B------:R-:W-:Y:S01]  /*c330*/  FMUL R225, R225, UR20 ;  /* 0x00000014e1e17c20 */ /* 0x000fe20008400000 */
[C---:B------:R-:W-:Y:S01]  /*c340*/  ISETP.LT.OR P5, PT, R35.reuse, 0x2, !P2 ;  /* 0x000000022300780c */ /* 0x040fe200057a1670 */
[----:B------:R-:W-:Y:S01]  /*c350*/  FMUL R224, R224, UR20 ;  /* 0x00000014e0e07c20 */ /* 0x000fe20008400000 */
[----:B------:R-:W-:Y:S02]  /*c360*/  ISETP.LT.OR P6, PT, R35, 0x1, !P1 ;  /* 0x000000012300780c */ /* 0x000fe40004fc1670 */
[----:B------:R-:W-:-:S02]  /*c370*/  F2FP.SATFINITE.E5M2.F32.PACK_AB_MERGE_C R29, RZ, R226, RZ ;  /* 0x000000e2ff1d723e */ /* 0x000fc400048060ff */
[----:B------:R-:W-:Y:S01]  /*c380*/  F2FP.SATFINITE.E5M2.F32.PACK_AB_MERGE_C R225, RZ, R225, RZ ;  /* 0x000000e1ffe1723e */ /* 0x000fe200048060ff */
[----:B------:R-:W-:Y:S01]  /*c390*/  FMUL R223, R223, UR20 ;  /* 0x00000014dfdf7c20 */ /* 0x000fe20008400000 */
[----:B------:R-:W-:Y:S01]  /*c3a0*/  F2FP.SATFINITE.E5M2.F32.PACK_AB_MERGE_C R31, RZ, R224, RZ ;  /* 0x000000e0ff1f723e */ /* 0x000fe200048060ff */
[----:B------:R-:W-:Y:S01]  /*c3b0*/  FMUL R222, R222, UR20 ;  /* 0x00000014dede7c20 */ /* 0x000fe20008400000 */
[----:B------:R-:W-:Y:S01]  /*c3c0*/  FMUL R221, R221, UR20 ;  /* 0x00000014dddd7c20 */ /* 0x000fe20008400000 */
[----:B------:R0:W-:Y:S01]  /*c3d0*/  @!P4 STG.E.U8 desc[UR16][R24.64], R29 ;  /* 0x0000001d1800c986 */ /* 0x0001e2000c101110 */
[----:B------:R-:W-:-:S03]  /*c3e0*/  ISETP.LT.OR P4, PT, R35, 0x2, !P1 ;  /* 0x000000022300780c */ /* 0x000fc60004f81670 */
[----:B------:R-:W-:Y:S01]  /*c3f0*/  @!P5 STG.E.U8 desc[UR16][R24.64+0x1], R225 ;  /* 0x000001e11800d986 */ /* 0x000fe2000c101110 */
[----:B------:R-:W-:-:S03]  /*c400*/  ISETP.LT.OR P5, PT, R35, 0x9, !P2 ;  /* 0x000000092300780c */ /* 0x000fc600057a1670 */
[----:B------:R1:W-:Y:S01]  /*c410*/  @!P6 STG.E.U8 desc[UR16][R26.64], R31 ;  /* 0x0000001f1a00e986 */ /* 0x0003e2000c101110 */
[----:B------:R-:W-:Y:S02]  /*c420*/  ISETP.LT.OR P6, PT, R35, 0xa, !P2 ;  /* 0x0000000a2300780c */ /* 0x000fe400057c1670 */
[----:B------:R-:W-:Y:S01]  /*c430*/  F2FP.SATFINITE.E5M2.F32.PACK_AB_MERGE_C R223, RZ, R223, RZ ;  /* 0x000000dfffdf723e */ /* 0x000fe200048060ff */
[----:B------:R-:W-:Y:S01]  /*c440*/  FMUL R219, R219, UR20 ;  /* 0x00000014dbdb7c20 */ /* 0x000fe20008400000 */
[----:B------:R-:W-:Y:S01]  /*c450*/  F2FP.SATFINITE.E5M2.F32.PACK_AB_MERGE_C R33, RZ, R222, RZ ;  /* 0x000000deff21723e */ /* 0x000fe200048060ff */
[----:B------:R-:W-:Y:S01]  /*c460*/  FMUL R220, R220, UR20 ;  /* 0x00000014dcdc7c20 */ /* 0x000fe20008400000 */
[----:B------:R-:W-:Y:S01]  /*c470*/  F2FP.SATFINITE.E5M2.F32.PACK_AB_MERGE_C R221, RZ, R221, RZ ;  /* 0x000000ddffdd723e */ /* 0x000fe200048060ff */
[----:B------:R-:W-:Y:S01]  /*c480*/  @!P4 STG.E.U8 desc[UR16][R26.64+0x1], R223 ;  /* 0x000001df1a00c986 */ /* 0x000fe2000c101110 */
[----:B------:R-:W-:-:S03]  /*c490*/  ISETP.LT.OR P4, PT, R35, 0x9, !P1 ;  /* 0x000000092300780c */ /* 0x000fc60004f81670 */
[----:B------:R3:W-:Y:S01]  /*c4a0*/  @!P5 STG.E.U8 desc[UR16][R24.64+0x8], R33 ;  /* 0x000008211800d986 */ /* 0x0007e2000c101110 */
[----:B------:R-:W-:-:S03]  /*c4b0*/  ISETP.LT.OR P5, PT, R35, 0xa, !P1 ;  /* 0x0000000a2300780c */ /* 0x000fc60004fa1670 */
[----:B------:R-:W-:Y:S01]  /*c4c0*/  @!P6 STG.E.U8 desc[UR16][R24.64+0x9], R221 ;  /* 0x000009dd1800e986 */ /* 0x000fe2000c101110 */
[----:B------:R-:W-:Y:S01]  /*c4d0*/  ISETP.LT.OR P6, PT, R35, 0x11, !P2 ;  /* 0x000000112300780c */ /* 0x000fe200057c1670 */
[----:B------:R-:W-:Y:S01]  /*c4e0*/  FMUL R218, R218, UR20 ;  /* 0x00000014dada7c20 */ /* 0x000fe20008400000 */
[----:B------:R-:W-:Y:S01]  /*c4f0*/  F2FP.SATFINITE.E5M2.F32.PACK_AB_MERGE_C R219, RZ, R219, RZ ;  /* 0x000000dbffdb723e */ /* 0x000fe200048060ff */
[----:B------:R-:W-:Y:S01]  /*c500*/  FMUL R217, R217, UR20 ;  /* 0x00000014d9d97c20 */ /* 0x000fe20008400000 */
[----:B0-----:R-:W-:Y:S01]  /*c510*/  F2FP.SATFINITE.E5M2.F32.PACK_AB_MERGE_C R29, RZ, R220, RZ ;  /* 0x000000dcff1d723e */ /* 0x001fe200048060ff */
[----:B------:R-:W-:Y:S01]  /*c520*/  FMUL R216, R216, UR20 ;  /* 0x00000014d8d87c20 */ /* 0x000fe20008400000 */
[----:B-1----:R-:W-:Y:S01]  /*c530*/  F2FP.SATFINITE.E5M2.F32.PACK_AB_MERGE_C R31, RZ, R218, RZ ;  /* 0x000000daff1f723e */ /* 0x002fe200048060ff */
[----:B------:R-:W-:Y:S01]  /*c540*/  FMUL R215, R215, UR20 ;  /* 0x00000014d7d77c20 */ /* 0x000fe20008400000 */
[----:B------:R-:W-:Y:S01]  /*c550*/  FMUL R213, R213, UR20 ;  /* 0x00000014d5d57c20 */ /* 0x000fe20008400000 */
[----:B------:R-:W-:Y:S01]  /*c560*/  @!P5 STG.E.U8 desc[UR16][R26.64+0x9], R219 ;  /* 0x000009db1a00d986 */ /* 0x000fe2000c101110 */
[----:B------:R-:W-:-:S03]  /*c570*/  ISETP.LT.OR P5, PT, R35, 0x12, !P2 ;  /* 0x000000122300780c */ /* 0x000fc600057a1670 */
[----:B------:R0:W-:Y:S01]  /*c580*/  @!P4 STG.E.U8 desc[UR16][R26.64+0x8], R29 ;  /* 0x0000081d1a00c986 */ /* 0x0001e2000c101110 */
[----:B------:R-:W-:-:S03]  /*c590*/  ISETP.LT.OR P4, PT, R35, 0x11, !P1 ;  /* 0x000000112300780c */ /* 0x000fc60004f81670 */
[----:B------:R1:W-:Y:S01]  /*c5a0*/  @!P6 STG.E.U8 desc[UR16][R24.64+0x10], R31 ;  /* 0x0000101f1800e986 */ /* 0x0003e2000c101110 */
[C---:B------:R-:W-:Y:S02]  /*c5b0*/  ISETP.LT.OR P6, PT, R35.reuse, 0x12, !P1 ;  /* 0x000000122300780c */ /* 0x040fe40004fc1670 */
[----:B------:R-:W-:Y:S01]  /*c5c0*/  F2FP.SATFINITE.E5M2.F32.PACK_AB_MERGE_C R217, RZ, R217, RZ ;  /* 0x000000d9ffd9723e */ /* 0x000fe200048060ff */
[----:B------:R-:W-:Y:S01]  /*c5d0*/  FMUL R214, R214, UR20 ;  /* 0x00000014d6d67c20 */ /* 0x000fe20008400000 */
[----:B---3--:R-:W-:Y:S01]  /*c5e0*/  F2FP.SATFINITE.E5M2.F32.PACK_AB_MERGE_C R33, RZ, R216, RZ ;  /* 0x000000d8ff21723e */ /* 0x008fe200048060ff */
[----:B------:R-:W-:Y:S01]  /*c5f0*/  FMUL R212, R212, UR20 ;  /* 0x00000014d4d47c20 */ /* 0x000fe20008400000 */
[----:B------:R-:W-:Y:S01]  /*c600*/  F2FP.SATFINITE.E5M2.F32.PACK_AB_MERGE_C R215, RZ, R215, RZ ;  /* 0x000000d7ffd7723e */ /* 0x000fe200048060ff */
[----:B------:R-:W-:Y:S01]  /*c610*/  @!P5 STG.E.U8 desc[UR16][R24.64+0x11], R217 ;  /* 0x000011d91800d986 */ /* 0x000fe2000c101110 */
[----:B------:R-:W-:-:S03]  /*c620*/  ISETP.LT.OR P5, PT, R35, 0x1a, !P2 ;  /* 0x0000001a2300780c */ /* 0x000fc600057a1670 */
[----:B------:R3:W-:Y:S01]  /*c630*/  @!P4 STG.E.U8 desc[UR16][R26.64+0x10], R33 ;  /* 0x000010211a00c986 */ /* 0x0007e2000c101110 */
[----:B------:R-:W-:-:S03]  /*c640*/  ISETP.LT.OR P4, PT, R35, 0x19, !P2 ;  /* 0x000000192300780c */ /* 0x000fc60005781670 */
[----:B------:R-:W-:Y:S01]  /*c650*/  @!P6 STG.E.U8 desc[UR16][R26.64+0x11], R215 ;  /* 0x000011d71a00e986 */ /* 0x000fe2000c101110 */
[----:B------:R-:W-:Y:S02]  /*c660*/  ISETP.LT.OR P6, PT, R35, 0x19, !P1 ;  /* 0x000000192300780c */ /* 0x000fe40004fc1670 */
[----:B------:R-:W-:Y:S01]  /*c670*/  F2FP.SATFINITE.E5M2.F32.PACK_AB_MERGE_C R213, RZ, R213, RZ ;  /* 0x000000d5ffd5723e */ /* 0x000fe200048060ff */
[----:B------:R-:W-:Y:S01]  /*c680*/  FMUL R211, R211, UR20 ;  /* 0x00000014d3d37c20 */ /* 0x000fe20008400000 */
[----:B0-----:R-:W-:Y:S01]  /*c690*/  F2FP.SATFINITE.E5M2.F32.PACK_AB_MERGE_C R29, RZ, R214, RZ ;  /* 0x000000d6ff1d723e */ /* 0x001fe200048060ff */
[----:B------:R-:W-:Y:S01]  /*c6a0*/  FMUL R210, R210, UR20 ;  /* 0x00000014d2d27c20 */ /* 0x000fe20008400000 */
[----:B-1----:R-:W-:Y:S01]  /*c6b0*/  F2FP.SATFINITE.E5M2.F32.PACK_AB_MERGE_C R31, RZ, R212, RZ ;  /* 0x000000d4ff1f723e */ /* 0x002fe200048060ff */
[----:B------:R-:W-:Y:S01]  /*c6c0*/  @!P5 STG.E.U8 desc[UR16][R24.64+0x19], R213 ;  /* 0x000019d51800d986 */ /* 0x000fe2000c101110 */
[----:B------:R-:W-:-:S03]  /*c6d0*/  ISETP.LT.OR P5, PT, R35, 0x1a, !P1 ;  /* 0x0000001a2300780c */ /* 0x000fc60004fa1670 */
[----:B------:R0:W-:Y:S01]  /*c6e0*/  @!P4 STG.E.U8 desc[UR16][R24.64+0x18], R29 ;  /* 0x0000181d1800c986 */ /* 0x0001e2000c101110 */
[----:B------:R-:W-:-:S03]  /*c6f0*/  ISETP.LT.OR P4, PT, R35, 0x21, !P2 ;  /* 0x000000212300780c */ /* 0x000fc60005781670 */
[----:B------:R1:W-:Y:S01]  /*c700*/  @!P6 STG.E.U8 desc[UR16][R26.64+0x18], R31 ;  /* 0x0000181f1a00e986 */ /* 0x0003e2000c101110 */
[----:B------:R-:W-:Y:S01]  /*c710*/  ISETP.LT.OR P6, PT, R35, 0x22, !P2 ;  /* 0x000000222300780c */ /* 0x000fe200057c1670 */
[----:B------:R-:W-:Y:S01]  /*c720*/  FMUL R209, R209, UR20 ;  /* 0x00000014d1d17c20 */ /* 0x000fe20008400000 */
        /* <DEDUP_REMOVED lines=49> */
[----:B------:R-:W4:Y:S01]  /*ca40*/  LDL.LU R226, [R1+0x10] ;  /* 0x0000100001e27983 */ /* 0x000f220000300800 */
[----:B---3--:R-:W-:Y:S02]  /*ca50*/  F2FP.SATFINITE.E5M2.F32.PACK_AB_MERGE_C R33, RZ, R198, RZ ;  /* 0x000000c6ff21723e */ /* 0x008fe400048060ff */
[----:B------:R-:W-:Y:S01]  /*ca60*/  F2FP.SATFINITE.E5M2.F32.PACK_AB_MERGE_C R197, RZ, R197, RZ ;  /* 0x000000c5ffc5723e */ /* 0x000fe200048060ff */
[----:B------:R-:W-:Y:S01]  /*ca70*/  @!P5 STG.E.U8 desc[UR16][R26.64+0x31], R199 ;  /* 0x000031c71a00d986 */ /* 0x000fe2000c101110 */
[----:B------:R-:W-:-:S03]  /*ca80*/  ISETP.LT.OR P5, PT, R35, 0x3a, !P1 ;  /* 0x0000003a2300780c */ /* 0x000fc60004fa1670 */
[----:B------:R-:W3:Y:S01]  /*ca90*/  LDL.LU R224, [R1+0xc] ;  /* 0x00000c0001e07983 */ /* 0x000ee20000300800 */
[----:B------:R-:W-:-:S03]  /*caa0*/  FMUL R195, R195, UR20 ;  /* 0x00000014c3c37c20 */ /* 0x000fc60008400000 */
[----:B------:R1:W-:Y:S01]  /*cab0*/  @!P4 STG.E.U8 desc[UR16][R24.64+0x38], R33 ;  /* 0x000038211800c986 */ /* 0x0003e2000c101110 */
[----:B------:R-:W-:-:S03]  /*cac0*/  ISETP.LT.OR P4, PT, R35, 0x39, !P1 ;  /* 0x000000392300780c */ /* 0x000fc60004f81670 */
[----:B------:R-:W2:Y:S01]  /*cad0*/  LDL.LU R225, [R1+0x8] ;  /* 0x0000080001e17983 */ /* 0x000ea20000300800 */
[----:B------:R-:W-:-:S03]  /*cae0*/  FMUL R196, R196, UR20 ;  /* 0x00000014c4c47c20 */ /* 0x000fc60008400000 */
[----:B------:R-:W-:Y:S01]  /*caf0*/  @!P6 STG.E.U8 desc[UR16][R24.64+0x39], R197 ;  /* 0x000039c51800e986 */ /* 0x000fe2000c101110 */
[----:B------:R-:W-:-:S03]  /*cb00*/  ISETP.LT.OR P6, PT, R35, 0x41, !P2 ;  /* 0x000000412300780c */ /* 0x000fc600057c1670 */
[----:B------:R-:W4:Y:S01]  /*cb10*/  LDL.LU R222, [R1] ;  /* 0x0000000001de7983 */ /* 0x000f220000300800 */
[----:B------:R-:W-:-:S03]  /*cb20*/  FMUL R194, R194, UR20 ;  /* 0x00000014c2c27c20 */ /* 0x000fc60008400000 */
[----:B------:R-:W3:Y:S04]  /*cb30*/  LDL.LU R223, [R1+0x18] ;  /* 0x0000180001df7983 */ /* 0x000ee80000300800 */
[----:B------:R-:W3:Y:S01]  /*cb40*/  LDL.LU R221, [R1+0x4] ;  /* 0x0000040001dd7983 */ /* 0x000ee20000300800 */
[----:B------:R-:W-:Y:S01]  /*cb50*/  F2FP.SATFINITE.E5M2.F32.PACK_AB_MERGE_C R195, RZ, R195, RZ ;  /* 0x000000c3ffc3723e */ /* 0x000fe200048060ff */
[----:B------:R-:W-:Y:S01]  /*cb60*/  FMUL R193, R193, UR20 ;  /* 0x00000014c1c17c20 */ /* 0x000fe20008400000 */
[----:B0-----:R-:W-:Y:S01]  /*cb70*/  F2FP.SATFINITE.E5M2.F32.PACK_AB_MERGE_C R29, RZ, R196, RZ ;  /* 0x000000c4ff1d723e */ /* 0x001fe200048060ff */
[----:B------:R-:W-:Y:S01]  /*cb80*/  FMUL R192, R192, UR20 ;  /* 0x00000014c0c07c20 */ /* 0x000fe20008400000 */
[----:B-1----:R-:W-:Y:S01]  /*cb90*/  F2FP.SATFINITE.E5M2.F32.PACK_AB_MERGE_C R31, RZ, R194, RZ ;  /* 0x000000c2ff1f723e */ /* 0x002fe200048060ff */
[----:B------:R-:W-:Y:S01]  /*cba0*/  @!P5 STG.E.U8 desc[UR16][R26.64+0x39], R195 ;  /* 0x000039c31a00d986 */ /* 0x000fe2000c101110 */
[----:B------:R-:W-:Y:S01]  /*cbb0*/  ISETP.LT.OR P5, PT, R35, 0x42, !P2 ;  /* 0x000000422300780c */ /* 0x000fe200057a1670 */
[----:B------:R-:W-:Y:S01]  /*cbc0*/  FMUL R191, R191, UR20 ;  /* 0x00000014bfbf7c20 */ /* 0x000fe20008400000 */
[----:B------:R-:W-:Y:S01]  /*cbd0*/  F2FP.SATFINITE.E5M2.F32.PACK_AB_MERGE_C R193, RZ, R193, RZ ;  /* 0x000000c1ffc1723e */ /* 0x000fe200048060ff */
[----:B------:R0:W-:Y:S01]  /*cbe0*/  @!P4 STG.E.U8 desc[UR16][R26.64+0x38], R29 ;  /* 0x0000381d1a00c986 */ /* 0x0001e2000c101110 */
[----:B------:R-:W-:Y:S01]  /*cbf0*/  ISETP.LT.OR P4, PT, R35, 0x41, !P1 ;  /* 0x000000412300780c */ /* 0x000fe20004f81670 */
[----:B------:R-:W-:Y:S01]  /*cc00*/  FMUL R189, R189, UR20 ;  /* 0x00000014bdbd7c20 */ /* 0x000fe20008400000 */
[----:B------:R-:W-:Y:S01]  /*cc10*/  F2FP.SATFINITE.E5M2.F32.PACK_AB_MERGE_C R33, RZ, R192, RZ ;  /* 0x000000c0ff21723e */ /* 0x000fe200048060ff */
[----:B------:R1:W-:Y:S01]  /*cc20*/  @!P6 STG.E.U8 desc[UR16][R24.64+0x40], R31 ;  /* 0x0000401f1800e986 */ /* 0x0003e2000c101110 */
[C---:B------:R-:W-:Y:S01]  /*cc30*/  ISETP.LT.OR P6, PT, R35.reuse, 0x42, !P1 ;  /* 0x000000422300780c */ /* 0x040fe20004fc1670 */
[----:B------:R-:W-:Y:S01]  /*cc40*/  FMUL R190, R190, UR20 ;  /* 0x00000014bebe7c20 */ /* 0x000fe20008400000 */
[----:B------:R-:W-:Y:S01]  /*cc50*/  F2FP.SATFINITE.E5M2.F32.PACK_AB_MERGE_C R191, RZ, R191, RZ ;  /* 0x000000bfffbf723e */ /* 0x000fe200048060ff */
[----:B------:R-:W-:Y:S01]  /*cc60*/  FMUL R188, R188, UR20 ;  /* 0x00000014bcbc7c20 */ /* 0x000fe20008400000 */
[----:B------:R-:W-:Y:S01]  /*cc70*/  F2FP.SATFINITE.E5M2.F32.PACK_AB_MERGE_C R189, RZ, R189, RZ ;  /* 0x000000bdffbd723e */ /* 0x000fe200048060ff */
[----:B------:R-:W-:Y:S01]  /*cc80*/  @!P5 STG.E.U8 desc[UR16][R24.64+0x41], R193 ;  /* 0x000041c11800d986 */ /* 0x000fe2000c101110 */
[----:B------:R-:W-:Y:S01]  /*cc90*/  ISETP.LT.OR P5, PT, R35, 0x4a, !P2 ;  /* 0x0000004a2300780c */ /* 0x000fe200057a1670 */
[----:B------:R-:W-:Y:S01]  /*cca0*/  FMUL R187, R187, UR20 ;  /* 0x00000014bbbb7c20 */ /* 0x000fe20008400000 */
[----:B0-----:R-:W-:Y:S01]  /*ccb0*/  F2FP.SATFINITE.E5M2.F32.PACK_AB_MERGE_C R29, RZ, R190, RZ ;  /* 0x000000beff1d723e */ /* 0x001fe200048060ff */
[----:B------:R0:W-:Y:S01]  /*ccc0*/  @!P4 STG.E.U8 desc[UR16][R26.64+0x40], R33 ;  /* 0x000040211a00c986 */ /* 0x0001e2000c101110 */
[C---:B------:R-:W-:Y:S01]  /*ccd0*/  ISETP.LT.OR P4, PT, R35.reuse, 0x49, !P2 ;  /* 0x000000492300780c */ /* 0x040fe20005781670 */
[----:B------:R-:W-:Y:S01]  /*cce0*/  FMUL R186, R186, UR20 ;  /* 0x00000014baba7c20 */ /* 0x000fe20008400000 */
[----:B-1----:R-:W-:Y:S01]  /*ccf0*/  F2FP.SATFINITE.E5M2.F32.PACK_AB_MERGE_C R31, RZ, R188, RZ ;  /* 0x000000bcff1f723e */ /* 0x002fe200048060ff */
[----:B------:R-:W-:Y:S01]  /*cd00*/  @!P6 STG.E.U8 desc[UR16][R26.64+0x41], R191 ;  /* 0x000041bf1a00e986 */ /* 0x000fe2000c101110 */
[----:B------:R-:W-:Y:S01]  /*cd10*/  ISETP.LT.OR P6, PT, R35, 0x49, !P1 ;  /* 0x000000492300780c */ /* 0x000fe20004fc1670 */
[----:B------:R-:W-:Y:S01]  /*cd20*/  FMUL R185, R185, UR20 ;  /* 0x00000014b9b97c20 */ /* 0x000fe20008400000 */
[----:B------:R-:W-:Y:S01]  /*cd30*/  F2FP.SATFINITE.E5M2.F32.PACK_AB_MERGE_C R187, RZ, R187, RZ ;  /* 0x000000bbffbb723e */ /* 0x000fe200048060ff */
[----:B------:R-:W-:Y:S01]  /*cd40*/  FMUL R183, R183, UR20 ;  /* 0x00000014b7b77c20 */ /* 0x000fe20008400000 */
[----:B------:R-:W-:Y:S01]  /*cd50*/  FMUL R184, R184, UR20 ;  /* 0x00000014b8b87c20 */ /* 0x000fe20008400000 */
[----:B------:R-:W-:Y:S01]  /*cd60*/  @!P5 STG.E.U8 desc[UR16][R24.64+0x49], R189 ;  /* 0x000049bd1800d986 */ /* 0x000fe2000c101110 */
[C---:B------:R-:W-:Y:S01]  /*cd70*/  ISETP.LT.OR P5, PT, R35.reuse, 0x4a, !P1 ;  /* 0x0000004a2300780c */ /* 0x040fe20004fa1670 */
[----:B------:R-:W-:Y:S01]  /*cd80*/  FMUL R182, R182, UR20 ;  /* 0x00000014b6b67c20 */ /* 0x000fe20008400000 */
[----:B0-----:R-:W-:Y:S01]  /*cd90*/  F2FP.SATFINITE.E5M2.F32.PACK_AB_MERGE_C R33, RZ, R186, RZ ;  /* 0x000000baff21723e */ /* 0x001fe200048060ff */
[----:B------:R0:W-:Y:S01]  /*cda0*/  @!P4 STG.E.U8 desc[UR16][R24.64+0x48], R29 ;  /* 0x0000481d1800c986 */ /* 0x0001e2000c101110 */
[----:B------:R-:W-:Y:S01]  /*cdb0*/  ISETP.LT.OR P4, PT, R35, 0x51, !P2 ;  /* 0x000000512300780c */ /* 0x000fe20005781670 */
[----:B------:R-:W-:Y:S01]  /*cdc0*/  FMUL R181, R181, UR20 ;  /* 0x00000014b5b57c20 */ /* 0x000fe20008400000 */
[----:B------:R-:W-:Y:S01]  /*cdd0*/  F2FP.SATFINITE.E5M2.F32.PACK_AB_MERGE_C R185, RZ, R185, RZ ;  /* 0x000000b9ffb9723e */ /* 0x000fe200048060ff */
[----:B------:R1:W-:Y:S01]  /*cde0*/  @!P6 STG.E.U8 desc[UR16][R26.64+0x48], R31 ;  /* 0x0000481f1a00e986 */ /* 0x0003e2000c101110 */
[----:B------:R-:W-:Y:S01]  /*cdf0*/  ISETP.LT.OR P6, PT, R35, 0x52, !P2 ;  /* 0x000000522300780c */ /* 0x000fe200057c1670 */
        /* <DEDUP_REMOVED lines=17> */
[----:B------:R-:W-:Y:S01]  /*cf10*/  F2FP.SATFINITE.E5M2.F32.PACK_AB_MERGE_C R177, RZ, R177, RZ ;  /* 0x000000b1ffb1723e */ /* 0x000fe200048060ff */
        /* <DEDUP_REMOVED lines=13> */
[----:B------:R-:W-:Y:S01]  /*cff0*/  FMUL R170, R170, UR20 ;  /* 0x00000014aaaa7c20 */ /* 0x000fe20008400000 */
        /* <DEDUP_REMOVED lines=19> */
[C---:B------:R-:W-:Y:S01]  /*d130*/  ISETP.LT.OR P4, PT, R35.reuse, 0x69, !P2 ;  /* 0x000000692300780c */ /* 0x040fe20005781670 */
        /* <DEDUP_REMOVED lines=69> */
[----:B------:R-:W-:Y:S01]  /*d590*/  ISETP.LT.OR P4, PT, R35, 0x81, !P1 ;  /* 0x000000812300780c */ /* 0x000fe20004f81670 */
[----:B------:R-:W-:Y:S01]  /*d5a0*/  FMUL R13, R13, UR20 ;  /* 0x000000140d0d7c20 */ /* 0x000fe20008400000 */
[----:B-1----:R-:W-:Y:S01]  /*d5b0*/  F2FP.SATFINITE.E5M2.F32.PACK_AB_MERGE_C R31, RZ, R158, RZ ;  /* 0x0000009eff1f723e */ /* 0x002fe200048060ff */
[----:B------:R-:W-:Y:S01]  /*d5c0*/  @!P6 STG.E.U8 desc[UR16][R24.64+0x81], R161 ;  /* 0x000081a11800e986 */ /* 0x000fe2000c101110 */
        /* <DEDUP_REMOVED lines=35> */
[----:B-----5:R-:W-:Y:S01]  /*d800*/  FMUL R0, R0, UR20 ;  /* 0x0000001400007c20 */ /* 0x020fe20008400000 */
[----:B0-----:R-:W-:Y:S01]  /*d810*/  F2FP.SATFINITE.E5M2.F32.PACK_AB_MERGE_C R33, RZ, R22, RZ ;  /* 0x00000016ff21723e */ /* 0x001fe200048060ff */
[----:B------:R0:W-:Y:S01]  /*d820*/  @!P4 STG.E.U8 desc[UR16][R24.64+0x90], R29 ;  /* 0x0000901d1800c986 */ /* 0x0001e2000c101110 */
[C---:B------:R-:W-:Y:S01]  /*d830*/  ISETP.LT.OR P4, PT, R35.reuse, 0x99, !P2 ;  /* 0x000000992300780c */ /* 0x040fe20005781670 */
[----:B------:R-:W-:Y:S01]  /*d840*/  FMUL R2, R2, UR20 ;  /* 0x0000001402027c20 */ /* 0x000fe20008400000 */
[----:B------:R-:W-:Y:S01]  /*d850*/  F2FP.SATFINITE.E5M2.F32.PACK_AB_MERGE_C R5, RZ, R5, RZ ;  /* 0x00000005ff05723e */ /* 0x000fe200048060ff */
[----:B------:R-:W-:Y:S01]  /*d860*/  @!P6 STG.E.U8 desc[UR16][R26.64+0x90], R31 ;  /* 0x0000901f1a00e986 */ /* 0x000fe2000c101110 */
[----:B------:R-:W-:-:S05]  /*d870*/  ISETP.LT.OR P6, PT, R35, 0x9a, !P2 ;  /* 0x0000009a2300780c */ /* 0x000fca00057c1670 */
[----:B------:R1:W-:Y:S01]  /*d880*/  @!P5 STG.E.U8 desc[UR16][R26.64+0x91], R23 ;  /* 0x000091171a00d986 */ /* 0x0003e2000c101110 */
[C---:B------:R-:W-:Y:S02]  /*d890*/  ISETP.LT.OR P5, PT, R35.reuse, 0x9a, !P1 ;  /* 0x0000009a2300780c */ /* 0x040fe40004fa1670 */
[----:B0-----:R-:W-:Y:S01]  /*d8a0*/  F2FP.SATFINITE.E5M2.F32.PACK_AB_MERGE_C R29, RZ, R20, RZ ;  /* 0x00000014ff1d723e */ /* 0x001fe200048060ff */
[----:B------:R-:W-:Y:S01]  /*d8b0*/  @!P4 STG.E.U8 desc[UR16][R24.64+0x98], R33 ;  /* 0x000098211800c986 */ /* 0x000fe2000c101110 */
[----:B------:R-:W-:-:S03]  /*d8c0*/  ISETP.LT.OR P4, PT, R35, 0x99, !P1 ;  /* 0x000000992300780c */ /* 0x000fc60004f81670 */
[----:B------:R0:W-:Y:S01]  /*d8d0*/  @!P6 STG.E.U8 desc[UR16][R24.64+0x99], R21 ;  /* 0x000099151800e986 */ /* 0x0001e2000c101110 */
[----:B------:R-:W-:Y:S02]  /*d8e0*/  ISETP.LT.OR P6, PT, R35, 0xa1, !P2 ;  /* 0x000000a12300780c */ /* 0x000fe400057c1670 */
[----:B-1----:R-:W-:-:S03]  /*d8f0*/  F2FP.SATFINITE.E5M2.F32.PACK_AB_MERGE_C R23, RZ, R18, RZ ;  /* 0x00000012ff17723e */ /* 0x002fc600048060ff */
[----:B------:R1:W-:Y:S01]  /*d900*/  @!P5 STG.E.U8 desc[UR16][R26.64+0x99], R19 ;  /* 0x000099131a00d986 */ /* 0x0003e2000c101110 */
[----:B------:R-:W-:-:S03]  /*d910*/  ISETP.LT.OR P5, PT, R35, 0xa2, !P2 ;  /* 0x000000a22300780c */ /* 0x000fc600057a1670 */
[----:B------:R-:W-:Y:S01]  /*d920*/  @!P4 STG.E.U8 desc[UR16][R26.64+0x98], R29 ;  /* 0x0000981d1a00c986 */ /* 0x000fe2000c101110 */
[C---:B------:R-:W-:Y:S02]  /*d930*/  ISETP.LT.OR P4, PT, R35.reuse, 0xa1, !P1 ;  /* 0x000000a12300780c */ /* 0x040fe40004f81670 */
[----:B0-----:R-:W-:Y:S01]  /*d940*/  F2FP.SATFINITE.E5M2.F32.PACK_AB_MERGE_C R21, RZ, R16, RZ ;  /* 0x00000010ff15723e */ /* 0x001fe200048060ff */
[----:B------:R-:W-:Y:S01]  /*d950*/  @!P6 STG.E.U8 desc[UR16][R24.64+0xa0], R23 ;  /* 0x0000a0171800e986 */ /* 0x000fe2000c101110 */
[----:B------:R-:W-:Y:S02]  /*d960*/  ISETP.LT.OR P6, PT, R35, 0xa2, !P1 ;  /* 0x000000a22300780c */ /* 0x000fe40004fc1670 */
[----:B-1----:R-:W-:-:S03]  /*d970*/  F2FP.SATFINITE.E5M2.F32.PACK_AB_MERGE_C R19, RZ, R14, RZ ;  /* 0x0000000eff13723e */ /* 0x002fc600048060ff */
[----:B------:R0:W-:Y:S01]  /*d980*/  @!P5 STG.E.U8 desc[UR16][R24.64+0xa1], R17 ;  /* 0x0000a1111800d986 */ /* 0x0001e2000c101110 */
[----:B------:R-:W-:-:S03]  /*d990*/  ISETP.LT.OR P5, PT, R35, 0xaa, !P2 ;  /* 0x000000aa2300780c */ /* 0x000fc600057a1670 */
[----:B------:R-:W-:Y:S01]  /*d9a0*/  @!P4 STG.E.U8 desc[UR16][R26.64+0xa0], R21 ;  /* 0x0000a0151a00c986 */ /* 0x000fe2000c101110 */
[----:B------:R-:W-:-:S03]  /*d9b0*/  ISETP.LT.OR P4, PT, R35, 0xa9, !P2 ;  /* 0x000000a92300780c */ /* 0x000fc60005781670 */
[----:B------:R1:W-:Y:S01]  /*d9c0*/  @!P6 STG.E.U8 desc[UR16][R26.64+0xa1], R15 ;  /* 0x0000a10f1a00e986 */ /* 0x0003e2000c101110 */
[----:B------:R-:W-:Y:S02]  /*d9d0*/  ISETP.LT.OR P6, PT, R35, 0xa9, !P1 ;  /* 0x000000a92300780c */ /* 0x000fe40004fc1670 */
[----:B0-----:R-:W-:-:S03]  /*d9e0*/  F2FP.SATFINITE.E5M2.F32.PACK_AB_MERGE_C R17, RZ, R12, RZ ;  /* 0x0000000cff11723e */ /* 0x001fc600048060ff */
[----:B------:R0:W-:Y:S01]  /*d9f0*/  @!P5 STG.E.U8 desc[UR16][R24.64+0xa9], R13 ;  /* 0x0000a90d1800d986 */ /* 0x0001e2000c101110 */
[----:B------:R-:W-:-:S03]  /*da00*/  ISETP.LT.OR P5, PT, R35, 0xaa, !P1 ;  /* 0x000000aa2300780c */ /* 0x000fc60004fa1670 */
[----:B------:R-:W-:Y:S01]  /*da10*/  @!P4 STG.E.U8 desc[UR16][R24.64+0xa8], R19 ;  /* 0x0000a8131800c986 */ /* 0x000fe2000c101110 */
[C---:B------:R-:W-:Y:S02]  /*da20*/  ISETP.LT.OR P4, PT, R35.reuse, 0xb1, !P2 ;  /* 0x000000b12300780c */ /* 0x040fe40005781670 */
[----:B-1----:R-:W-:Y:S01]  /*da30*/  F2FP.SATFINITE.E5M2.F32.PACK_AB_MERGE_C R15, RZ, R10, RZ ;  /* 0x0000000aff0f723e */ /* 0x002fe200048060ff */
[----:B------:R-:W-:Y:S01]  /*da40*/  @!P6 STG.E.U8 desc[UR16][R26.64+0xa8], R17 ;  /* 0x0000a8111a00e986 */ /* 0x000fe2000c101110 */
[----:B------:R-:W-:Y:S02]  /*da50*/  ISETP.LT.OR P6, PT, R35, 0xb2, !P2 ;  /* 0x000000b22300780c */ /* 0x000fe400057c1670 */
[----:B0-----:R-:W-:-:S03]  /*da60*/  F2FP.SATFINITE.E5M2.F32.PACK_AB_MERGE_C R13, RZ, R8, RZ ;  /* 0x00000008ff0d723e */ /* 0x001fc600048060ff */
        /* <DEDUP_REMOVED lines=9> */
[----:B------:R4:W-:Y:S01]  /*db00*/  @!P4 STG.E.U8 desc[UR16][R26.64+0xb0], R13 ;  /* 0x0000b00d1a00c986 */ /* 0x0009e2000c101110 */
[C---:B------:R-:W-:Y:S02]  /*db10*/  ISETP.LT.OR P4, PT, R35.reuse, 0xb9, !P1 ;  /* 0x000000b92300780c */ /* 0x040fe40004f81670 */
[----:B-1----:R-:W-:Y:S01]  /*db20*/  F2FP.SATFINITE.E5M2.F32.PACK_AB_MERGE_C R9, RZ, R4, RZ ;  /* 0x00000004ff09723e */ /* 0x002fe200048060ff */
[----:B------:R1:W-:Y:S01]  /*db30*/  @!P6 STG.E.U8 desc[UR16][R24.64+0xb8], R11 ;  /* 0x0000b80b1800e986 */ /* 0x0003e2000c101110 */
[----:B------:R-:W-:Y:S02]  /*db40*/  ISETP.LT.OR P6, PT, R35, 0xba, !P1 ;  /* 0x000000ba2300780c */ /* 0x000fe40004fc1670 */
[----:B0-----:R-:W-:Y:S01]  /*db50*/  F2FP.SATFINITE.E5M2.F32.PACK_AB_MERGE_C R7, RZ, R2, RZ ;  /* 0x00000002ff07723e */ /* 0x001fe200048060ff */
[----:B--2---:R-:W-:Y:S02]  /*db60*/  FMUL R2, R225, UR20 ;  /* 0x00000014e1027c20 */ /* 0x004fe40008400000 */
[----:B------:R0:W-:Y:S01]  /*db70*/  @!P5 STG.E.U8 desc[UR16][R24.64+0xb9], R5 ;  /* 0x0000b9051800d986 */ /* 0x0001e2000c101110 */
[----:B------:R-:W-:-:S02]  /*db80*/  ISETP.LT.OR P5, PT, R35, 0xc2, !P2 ;  /* 0x000000c22300780c */ /* 0x000fc400057a1670 */
[----:B----4-:R-:W-:Y:S01]  /*db90*/  F2FP.SATFINITE.E5M2.F32.PACK_AB_MERGE_C R13, RZ, R3, RZ ;  /* 0x00000003ff0d723e */ /* 0x010fe200048060ff */
[----:B------:R-:W-:Y:S01]  /*dba0*/  FMUL R3, R222, UR20 ;  /* 0x00000014de037c20 */ /* 0x000fe20008400000 */
[----:B------:R2:W-:Y:S01]  /*dbb0*/  @!P4 STG.E.U8 desc[UR16][R26.64+0xb8], R9 ;  /* 0x0000b8091a00c986 */ /* 0x0005e2000c101110 */
[----:B-1----:R-:W-:Y:S01]  /*dbc0*/  F2FP.SATFINITE.E5M2.F32.PACK_AB_MERGE_C R11, RZ, R0, RZ ;  /* 0x00000000ff0b723e */ /* 0x002fe200048060ff */
[----:B---3--:R-:W-:Y:S01]  /*dbd0*/  FMUL R0, R221, UR20 ;  /* 0x00000014dd007c20 */ /* 0x008fe20008400000 */
[----:B------:R-:W-:Y:S01]  /*dbe0*/  ISETP.LT.OR P4, PT, R35, 0xc1, !P2 ;  /* 0x000000c12300780c */ /* 0x000fe20005781670 */
[----:B------:R-:W3:Y:S04]  /*dbf0*/  LDL.LU R222, [R1+0x1c] ;  /* 0x00001c0001de7983 */ /* 0x000ee80000300800 */
[----:B------:R-:W4:Y:S01]  /*dc00*/  LDL.LU R220, [R1+0x20] ;  /* 0x0000200001dc7983 */ /* 0x000f220000300800 */
[----:B0-----:R-:W-:-:S03]  /*dc10*/  F2FP.SATFINITE.E5M2.F32.PACK_AB_MERGE_C R5, RZ, R3, RZ ;  /* 0x00000003ff05723e */ /* 0x001fc600048060ff */
[----:B------:R-:W4:Y:S01]  /*dc20*/  LDL.LU R225, [R1+0x24] ;  /* 0x0000240001e17983 */ /* 0x000f220000300800 */
[----:B------:R-:W-:Y:S01]  /*dc30*/  FMUL R3, R224, UR20 ;  /* 0x00000014e0037c20 */ /* 0x000fe20008400000 */
[----:B--2---:R-:W-:Y:S01]  /*dc40*/  F2FP.SATFINITE.E5M2.F32.PACK_AB_MERGE_C R9, RZ, R0, RZ ;  /* 0x00000000ff09723e */ /* 0x004fe200048060ff */
[----:B------:R-:W-:Y:S01]  /*dc50*/  FMUL R0, R226, UR20 ;  /* 0x00000014e2007c20 */ /* 0x000fe20008400000 */
[----:B------:R0:W-:Y:S01]  /*dc60*/  @!P6 STG.E.U8 desc[UR16][R26.64+0xb9], R13 ;  /* 0x0000b90d1a00e986 */ /* 0x0001e2000c101110 */
[----:B------:R-:W-:-:S03]  /*dc70*/  ISETP.LT.OR P6, PT, R35, 0xc1, !P1 ;  /* 0x000000c12300780c */ /* 0x000fc60004fc1670 */
[----:B------:R-:W2:Y:S04]  /*dc80*/  LDL.LU R224, [R1+0x28] ;  /* 0x0000280001e07983 */ /* 0x000ea80000300800 */
[----:B------:R-:W2:Y:S01]  /*dc90*/  LDL.LU R226, [R1+0x2c] ;  /* 0x00002c0001e27983 */ /* 0x000ea20000300800 */
[----:B0-----:R-:W-:Y:S01]  /*dca0*/  F2FP.SATFINITE.E5M2.F32.PACK_AB_MERGE_C R13, RZ, R2, RZ ;  /* 0x00000002ff0d723e */ /* 0x001fe200048060ff */
[----:B------:R-:W-:Y:S02]  /*dcb0*/  FMUL R2, R227, UR20 ;  /* 0x00000014e3027c20 */ /* 0x000fe40008400000 */
[----:B------:R-:W2:Y:S04]  /*dcc0*/  LDL.LU R227, [R1+0x30] ;  /* 0x0000300001e37983 */ /* 0x000ea80000300800 */
[----:B------:R-:W-:Y:S01]  /*dcd0*/  @!P5 STG.E.U8 desc[UR16][R24.64+0xc1], R11 ;  /* 0x0000c10b1800d986 */ /* 0x000fe2000c101110 */
[----:B------:R-:W-:-:S03]  /*dce0*/  ISETP.LT.OR P5, PT, R35, 0xc2, !P1 ;  /* 0x000000c22300780c */ /* 0x000fc60004fa1670 */
[----:B------:R0:W-:Y:S01]  /*dcf0*/  @!P4 STG.E.U8 desc[UR16][R24.64+0xc0], R7 ;  /* 0x0000c0071800c986 */ /* 0x0001e2000c101110 */
[----:B------:R-:W-:-:S03]  /*dd00*/  ISETP.LT.OR P4, PT, R35, 0xc9, !P2 ;  /* 0x000000c92300780c */ /* 0x000fc60005781670 */
[----:B------:R1:W-:Y:S01]  /*dd10*/  @!P6 STG.E.U8 desc[UR16][R26.64+0xc0], R5 ;  /* 0x0000c0051a00e986 */ /* 0x0003e2000c101110 */
[----:B------:R-:W-:-:S03]  /*dd20*/  ISETP.LT.OR P6, PT, R35, 0xca, !P2 ;  /* 0x000000ca2300780c */ /* 0x000fc600057c1670 */
[----:B------:R-:W2:Y:S04]  /*dd30*/  LDL.LU R221, [R1+0x34] ;  /* 0x0000340001dd7983 */ /* 0x000ea80000300800 */
[----:B------:R1:W-:Y:S01]  /*dd40*/  @!P5 STG.E.U8 desc[UR16][R26.64+0xc1], R9 ;  /* 0x0000c1091a00d986 */ /* 0x0003e2000c101110 */
[----:B0-----:R-:W-:Y:S01]  /*dd50*/  F2FP.SATFINITE.E5M2.F32.PACK_AB_MERGE_C R7, RZ, R3, RZ ;  /* 0x00000003ff07723e */ /* 0x001fe200048060ff */
[----:B------:R-:W-:Y:S02]  /*dd60*/  FMUL R3, R223, UR20 ;  /* 0x00000014df037c20 */ /* 0x000fe40008400000 */
[----:B------:R-:W-:Y:S01]  /*dd70*/  @!P4 STG.E.U8 desc[UR16][R24.64+0xc8], R13 ;  /* 0x0000c80d1800c986 */ /* 0x000fe2000c101110 */
[----:B------:R-:W-:-:S03]  /*dd80*/  ISETP.LT.OR P4, PT, R35, 0xc9, !P1 ;  /* 0x000000c92300780c */ /* 0x000fc60004f81670 */
[----:B------:R-:W2:Y:S01]  /*dd90*/  LDL.LU R223, [R1+0x38] ;  /* 0x0000380001df7983 */ /* 0x000ea20000300800 */
[----:B-1----:R-:W-:Y:S02]  /*dda0*/  F2FP.SATFINITE.E5M2.F32.PACK_AB_MERGE_C R5, RZ, R0, RZ ;  /* 0x00000000ff05723e */ /* 0x002fe400048060ff */
[----:B------:R-:W-:Y:S02]  /*ddb0*/  F2FP.SATFINITE.E5M2.F32.PACK_AB_MERGE_C R11, RZ, R2, RZ ;  /* 0x00000002ff0b723e */ /* 0x000fe400048060ff */
[----:B------:R-:W-:Y:S01]  /*ddc0*/  F2FP.SATFINITE.E5M2.F32.PACK_AB_MERGE_C R9, RZ, R3, RZ ;  /* 0x00000003ff09723e */ /* 0x000fe200048060ff */
[----:B------:R0:W-:Y:S04]  /*ddd0*/  @!P6 STG.E.U8 desc[UR16][R24.64+0xc9], R7 ;  /* 0x0000c9071800e986 */ /* 0x0001e8000c101110 */
[----:B------:R1:W-:Y:S01]  /*dde0*/  @!P4 STG.E.U8 desc[UR16][R26.64+0xc8], R5 ;  /* 0x0000c8051a00c986 */ /* 0x0003e2000c101110 */
[----:B---3--:R-:W-:-:S03]  /*ddf0*/  FMUL R0, R222, UR20 ;  /* 0x00000014de007c20 */ /* 0x008fc60008400000 */
[----:B------:R-:W3:Y:S01]  /*de00*/  LDL.LU R222, [R1+0x3c] ;  /* 0x00003c0001de7983 */ /* 0x000ee20000300800 */
[----:B----4-:R-:W-:Y:S01]  /*de10*/  FMUL R2, R220, UR20 ;  /* 0x00000014dc027c20 */ /* 0x010fe20008400000 */
[----:B0-----:R-:W-:Y:S01]  /*de20*/  F2FP.SATFINITE.E5M2.F32.PACK_AB_MERGE_C R7, RZ, R0, RZ ;  /* 0x00000000ff07723e */ /* 0x001fe200048060ff */
[----:B------:R-:W-:Y:S02]  /*de30*/  FMUL R3, R225, UR20 ;  /* 0x00000014e1037c20 */ /* 0x000fe40008400000 */
[----:B------:R-:W4:Y:S01]  /*de40*/  LDL.LU R225, [R1+0x40] ;  /* 0x0000400001e17983 */ /* 0x000f220000300800 */
[----:B------:R-:W-:Y:S02]  /*de50*/  F2FP.SATFINITE.E5M2.F32.PACK_AB_MERGE_C R13, RZ, R2, RZ ;  /* 0x00000002ff0d723e */ /* 0x000fe400048060ff */
[----:B-1----:R-:W-:Y:S01]  /*de60*/  F2FP.SATFINITE.E5M2.F32.PACK_AB_MERGE_C R5, RZ, R3, RZ ;  /* 0x00000003ff05723e */ /* 0x002fe200048060ff */
[----:B--2---:R-:W-:Y:S02]  /*de70*/  FMUL R0, R224, UR20 ;  /* 0x00000014e0007c20 */ /* 0x004fe40008400000 */
[----:B------:R-:W2:Y:S01]  /*de80*/  LDL.LU R224, [R1+0x44] ;  /* 0x0000440001e07983 */ /* 0x000ea20000300800 */
[----:B------:R-:W-:-:S03]  /*de90*/  FMUL R2, R226, UR20 ;  /* 0x00000014e2027c20 */ /* 0x000fc60008400000 */
[----:B------:R-:W2:Y:S01]  /*dea0*/  LDL.LU R226, [R1+0x48] ;  /* 0x0000480001e27983 */ /* 0x000ea20000300800 */
[----:B------:R-:W-:-:S03]  /*deb0*/  FMUL R3, R227, UR20 ;  /* 0x00000014e3037c20 */ /* 0x000fc60008400000 */
[----:B------:R-:W2:Y:S01]  /*dec0*/  LDL.LU R227, [R1+0x4c] ;  /* 0x00004c0001e37983 */ /* 0x000ea20000300800 */
[C---:B------:R-:W-:Y:S02]  /*ded0*/  ISETP.LT.OR P5, PT, R35.reuse, 0xca, !P1 ;  /* 0x000000ca2300780c */ /* 0x040fe40004fa1670 */
[C---:B------:R-:W-:Y:S01]  /*dee0*/  ISETP.LT.OR P6, PT, R35.reuse, 0xd1, !P2 ;  /* 0x000000d12300780c */ /* 0x040fe200057c1670 */
[----:B------:R-:W2:Y:S01]  /*def0*/  LDL.LU R219, [R1+0x50] ;  /* 0x0000500001db7983 */ /* 0x000ea20000300800 */
[----:B------:R-:W-:-:S03]  /*df00*/  ISETP.LT.OR P4, PT, R35, 0xd1, !P1 ;  /* 0x000000d12300780c */ /* 0x000fc60004f81670 */
[----:B------:R-:W2:Y:S04]  /*df10*/  LDL.LU R218, [R1+0x54] ;  /* 0x0000540001da7983 */ /* 0x000ea80000300800 */
[----:B------:R-:W2:Y:S04]  /*df20*/  LDL.LU R220, [R1+0x58] ;  /* 0x0000580001dc7983 */ /* 0x000ea80000300800 */
[----:B------:R0:W-:Y:S01]  /*df30*/  @!P5 STG.E.U8 desc[UR16][R26.64+0xc9], R11 ;  /* 0x0000c90b1a00d986 */ /* 0x0001e2000c101110 */
[----:B------:R-:W-:-:S03]  /*df40*/  ISETP.LT.OR P5, PT, R35, 0xd2, !P2 ;  /* 0x000000d22300780c */ /* 0x000fc600057a1670 */
[----:B------:R1:W-:Y:S01]  /*df50*/  @!P6 STG.E.U8 desc[UR16][R24.64+0xd0], R9 ;  /* 0x0000d0091800e986 */ /* 0x0003e2000c101110 */
[----:B------:R-:W-:Y:S02]  /*df60*/  ISETP.LT.OR P6, PT, R35, 0xd2, !P1 ;  /* 0x000000d22300780c */ /* 0x000fe40004fc1670 */
[----:B0-----:R-:W-:-:S07]  /*df70*/  F2FP.SATFINITE.E5M2.F32.PACK_AB_MERGE_C R11, RZ, R2, RZ ;  /* 0x00000002ff0b723e */ /* 0x001fce00048060ff */
[----:B------:R0:W-:Y:S01]  /*df80*/  @!P5 STG.E.U8 desc[UR16][R24.64+0xd1], R7 ;  /* 0x0000d1071800d986 */ /* 0x0001e2000c101110 */
[C---:B------:R-:W-:Y:S02]  /*df90*/  ISETP.LT.OR P5, PT, R35.reuse, 0xda, !P2 ;  /* 0x000000da2300780c */ /* 0x040fe400057a1670 */
[----:B-1----:R-:W-:Y:S01]  /*dfa0*/  F2FP.SATFINITE.E5M2.F32.PACK_AB_MERGE_C R9, RZ, R0, RZ ;  /* 0x00000000ff09723e */ /* 0x002fe200048060ff */
[----:B------:R-:W-:Y:S01]  /*dfb0*/  @!P4 STG.E.U8 desc[UR16][R26.64+0xd0], R13 ;  /* 0x0000d00d1a00c986 */ /* 0x000fe2000c101110 */
[----:B------:R-:W-:Y:S01]  /*dfc0*/  ISETP.LT.OR P4, PT, R35, 0xd9, !P2 ;  /* 0x000000d92300780c */ /* 0x000fe20005781670 */
[----:B------:R-:W-:Y:S01]  /*dfd0*/  FMUL R0, R221, UR20 ;  /* 0x00000014dd007c20 */ /* 0x000fe20008400000 */
[----:B------:R-:W-:Y:S01]  /*dfe0*/  FMUL R2, R223, UR20 ;  /* 0x00000014df027c20 */ /* 0x000fe20008400000 */
[----:B------:R1:W-:Y:S01]  /*dff0*/  @!P6 STG.E.U8 desc[UR16][R26.64+0xd1], R5 ;  /* 0x0000d1051a00e986 */ /* 0x0003e2000c101110 */
[----:B------:R-:W-:-:S03]  /*e000*/  ISETP.LT.OR P6, PT, R35, 0xd9, !P1 ;  /* 0x000000d92300780c */ /* 0x000fc60004fc1670 */
[----:B------:R-:W2:Y:S04]  /*e010*/  LDL.LU R221, [R1+0x5c] ;  /* 0x00005c0001dd7983 */ /* 0x000ea80000300800 */
[----:B------:R-:W2:Y:S01]  /*e020*/  LDL.LU R223, [R1+0x60] ;  /* 0x0000600001df7983 */ /* 0x000ea20000300800 */
[----:B0-----:R-:W-:Y:S02]  /*e030*/  F2FP.SATFINITE.E5M2.F32.PACK_AB_MERGE_C R7, RZ, R3, RZ ;  /* 0x00000003ff07723e */ /* 0x001fe400048060ff */
[----:B-1----:R-:W-:Y:S01]  /*e040*/  F2FP.SATFINITE.E5M2.F32.PACK_AB_MERGE_C R5, RZ, R0, RZ ;  /* 0x00000000ff05723e */ /* 0x002fe200048060ff */
[----:B------:R0:W-:Y:S01]  /*e050*/  @!P4 STG.E.U8 desc[UR16][R24.64+0xd8], R9 ;  /* 0x0000d8091800c986 */ /* 0x0001e2000c101110 */
[----:B------:R-:W-:-:S03]  /*e060*/  F2FP.SATFINITE.E5M2.F32.PACK_AB_MERGE_C R13, RZ, R2, RZ ;  /* 0x00000002ff0d723e */ /* 0x000fc600048060ff */
[----:B------:R-:W-:Y:S04]  /*e070*/  @!P5 STG.E.U8 desc[UR16][R24.64+0xd9], R11 ;  /* 0x0000d90b1800d986 */ /* 0x000fe8000c101110 */
[----:B------:R1:W-:Y:S01]  /*e080*/  @!P6 STG.E.U8 desc[UR16][R26.64+0xd8], R7 ;  /* 0x0000d8071a00e986 */ /* 0x0003e2000c101110 */
[----:B---3--:R-:W-:-:S03]  /*e090*/  FMUL R3, R222, UR20 ;  /* 0x00000014de037c20 */ /* 0x008fc60008400000 */
[----:B------:R-:W3:Y:S01]  /*e0a0*/  LDL.LU R222, [R1+0x64] ;  /* 0x0000640001de7983 */ /* 0x000ee20000300800 */
[----:B----4-:R-:W-:Y:S01]  /*e0b0*/  FMUL R0, R225, UR20 ;  /* 0x00000014e1007c20 */ /* 0x010fe20008400000 */
[----:B0-----:R-:W-:Y:S02]  /*e0c0*/  F2FP.SATFINITE.E5M2.F32.PACK_AB_MERGE_C R9, RZ, R3, RZ ;  /* 0x00000003ff09723e */ /* 0x001fe400048060ff */
[----:B------:R-:W4:Y:S02]  /*e0d0*/  LDL.LU R225, [R1+0x68] ;  /* 0x0000680001e17983 */ /* 0x000f240000300800 */
        /* <DEDUP_REMOVED lines=8> */
[C---:B------:R-:W-:Y:S02]  /*e160*/  ISETP.LT.OR P4, PT, R35.reuse, 0xe1, !P2 ;  /* 0x000000e12300780c */ /* 0x040fe40005781670 */
[----:B------:R-:W-:-:S09]  /*e170*/  ISETP.LT.OR P6, PT, R35, 0xe2, !P2 ;  /* 0x000000e22300780c */ /* 0x000fd200057c1670 */
[----:B------:R0:W-:Y:S01]  /*e180*/  @!P5 STG.E.U8 desc[UR16][R26.64+0xd9], R5 ;  /* 0x0000d9051a00d986 */ /* 0x0001e2000c101110 */
[----:B------:R-:W-:-:S03]  /*e190*/  ISETP.LT.OR P5, PT, R35, 0xe2, !P1 ;  /* 0x000000e22300780c */ /* 0x000fc60004fa1670 */
[----:B------:R-:W-:Y:S01]  /*e1a0*/  @!P4 STG.E.U8 desc[UR16][R24.64+0xe0], R13 ;  /* 0x0000e00d1800c986 */ /* 0x000fe2000c101110 */
[----:B------:R-:W-:-:S03]  /*e1b0*/  ISETP.LT.OR P4, PT, R35, 0xe1, !P1 ;  /* 0x000000e12300780c */ /* 0x000fc60004f81670 */
[----:B------:R1:W-:Y:S01]  /*e1c0*/  @!P6 STG.E.U8 desc[UR16][R24.64+0xe1], R9 ;  /* 0x0000e1091800e986 */ /* 0x0003e2000c101110 */
[----:B------:R-:W-:Y:S02]  /*e1d0*/  ISETP.LT.OR P6, PT, R35, 0xe9, !P2 ;  /* 0x000000e92300780c */ /* 0x000fe400057c1670 */
[----:B------:R-:W-:Y:S02]  /*e1e0*/  F2FP.SATFINITE.E5M2.F32.PACK_AB_MERGE_C R11, RZ, R2, RZ ;  /* 0x00000002ff0b723e */ /* 0x000fe400048060ff */
[----:B0-----:R-:W-:-:S03]  /*e1f0*/  F2FP.SATFINITE.E5M2.F32.PACK_AB_MERGE_C R5, RZ, R3, RZ ;  /* 0x00000003ff05723e */ /* 0x001fc600048060ff */
[----:B------:R-:W-:Y:S01]  /*e200*/  @!P5 STG.E.U8 desc[UR16][R26.64+0xe1], R11 ;  /* 0x0000e10b1a00d986 */ /* 0x000fe2000c101110 */
[----:B------:R-:W-:-:S03]  /*e210*/  ISETP.LT.OR P5, PT, R35, 0xea, !P2 ;  /* 0x000000ea2300780c */ /* 0x000fc600057a1670 */
[----:B------:R0:W-:Y:S01]  /*e220*/  @!P4 STG.E.U8 desc[UR16][R26.64+0xe0], R7 ;  /* 0x0000e0071a00c986 */ /* 0x0001e2000c101110 */
[----:B------:R-:W-:-:S03]  /*e230*/  ISETP.LT.OR P4, PT, R35, 0xe9, !P1 ;  /* 0x000000e92300780c */ /* 0x000fc60004f81670 */
[----:B------:R0:W-:Y:S01]  /*e240*/  @!P6 STG.E.U8 desc[UR16][R24.64+0xe8], R5 ;  /* 0x0000e8051800e986 */ /* 0x0001e2000c101110 */
[----:B------:R-:W-:Y:S01]  /*e250*/  ISETP.LT.OR P6, PT, R35, 0xea, !P1 ;  /* 0x000000ea2300780c */ /* 0x000fe20004fc1670 */
[----:B------:R-:W-:Y:S01]  /*e260*/  FMUL R2, R219, UR20 ;  /* 0x00000014db027c20 */ /* 0x000fe20008400000 */
[----:B------:R-:W-:Y:S01]  /*e270*/  FMUL R3, R218, UR20 ;  /* 0x00000014da037c20 */ /* 0x000fe20008400000 */
[----:B-1----:R-:W-:-:S03]  /*e280*/  F2FP.SATFINITE.E5M2.F32.PACK_AB_MERGE_C R9, RZ, R0, RZ ;  /* 0x00000000ff09723e */ /* 0x002fc600048060ff */
[----:B------:R-:W-:Y:S02]  /*e290*/  F2FP.SATFINITE.E5M2.F32.PACK_AB_MERGE_C R13, RZ, R2, RZ ;  /* 0x00000002ff0d723e */ /* 0x000fe400048060ff */
[----:B0-----:R-:W-:Y:S01]  /*e2a0*/  F2FP.SATFINITE.E5M2.F32.PACK_AB_MERGE_C R7, RZ, R3, RZ ;  /* 0x00000003ff07723e */ /* 0x001fe200048060ff */
[----:B------:R0:W-:Y:S01]  /*e2b0*/  @!P5 STG.E.U8 desc[UR16][R24.64+0xe9], R9 ;  /* 0x0000e9091800d986 */ /* 0x0001e2000c101110 */
[----:B------:R-:W-:-:S03]  /*e2c0*/  ISETP.LT.OR P5, PT, R35, 0xf2, !P2 ;  /* 0x000000f22300780c */ /* 0x000fc600057a1670 */
[----:B------:R-:W-:Y:S01]  /*e2d0*/  @!P4 STG.E.U8 desc[UR16][R26.64+0xe8], R13 ;  /* 0x0000e80d1a00c986 */ /* 0x000fe2000c101110 */
[----:B------:R-:W-:-:S03]  /*e2e0*/  ISETP.LT.OR P4, PT, R35, 0xf1, !P2 ;  /* 0x000000f12300780c */ /* 0x000fc60005781670 */
[----:B------:R1:W-:Y:S01]  /*e2f0*/  @!P6 STG.E.U8 desc[UR16][R26.64+0xe9], R7 ;  /* 0x0000e9071a00e986 */ /* 0x0003e2000c101110 */
[----:B------:R-:W-:Y:S01]  /*e300*/  ISETP.LT.OR P6, PT, R35, 0xf1, !P1 ;  /* 0x000000f12300780c */ /* 0x000fe20004fc1670 */
[----:B------:R-:W-:Y:S01]  /*e310*/  FMUL R0, R220, UR20 ;  /* 0x00000014dc007c20 */ /* 0x000fe20008400000 */
[----:B------:R-:W-:Y:S01]  /*e320*/  FMUL R2, R221, UR20 ;  /* 0x00000014dd027c20 */ /* 0x000fe20008400000 */
[----:B------:R-:W-:-:S03]  /*e330*/  FMUL R3, R223, UR20 ;  /* 0x00000014df037c20 */ /* 0x000fc60008400000 */
[----:B------:R-:W-:Y:S02]  /*e340*/  F2FP.SATFINITE.E5M2.F32.PACK_AB_MERGE_C R5, RZ, R0, RZ ;  /* 0x00000000ff05723e */ /* 0x000fe400048060ff */
[----:B------:R-:W-:Y:S02]  /*e350*/  F2FP.SATFINITE.E5M2.F32.PACK_AB_MERGE_C R11, RZ, R2, RZ ;  /* 0x00000002ff0b723e */ /* 0x000fe400048060ff */
[----:B0-----:R-:W-:Y:S01]  /*e360*/  F2FP.SATFINITE.E5M2.F32.PACK_AB_MERGE_C R9, RZ, R3, RZ ;  /* 0x00000003ff09723e */ /* 0x001fe200048060ff */
[----:B------:R-:W-:Y:S01]  /*e370*/  @!P4 STG.E.U8 desc[UR16][R24.64+0xf0], R5 ;  /* 0x0000f0051800c986 */ /* 0x000fe2000c101110 */
[----:B------:R-:W-:-:S03]  /*e380*/  ISETP.LT.OR P4, PT, R35, 0xf2, !P1 ;  /* 0x000000f22300780c */ /* 0x000fc60004f81670 */
[----:B------:R0:W-:Y:S01]  /*e390*/  @!P5 STG.E.U8 desc[UR16][R24.64+0xf1], R11 ;  /* 0x0000f10b1800d986 */ /* 0x0001e2000c101110 */
[C---:B------:R-:W-:Y:S02]  /*e3a0*/  ISETP.LT.OR P5, PT, R35.reuse, 0xf9, !P2 ;  /* 0x000000f92300780c */ /* 0x040fe400057a1670 */
[C---:B------:R-:W-:Y:S01]  /*e3b0*/  ISETP.LT.OR P2, PT, R35.reuse, 0xfa, !P2 ;  /* 0x000000fa2300780c */ /* 0x040fe20005741670 */
[----:B------:R0:W-:Y:S01]  /*e3c0*/  @!P6 STG.E.U8 desc[UR16][R26.64+0xf0], R9 ;  /* 0x0000f0091a00e986 */ /* 0x0001e2000c101110 */
[C---:B------:R-:W-:Y:S02]  /*e3d0*/  ISETP.LT.OR P6, PT, R35.reuse, 0xf9, !P1 ;  /* 0x000000f92300780c */ /* 0x040fe40004fc1670 */
[----:B------:R-:W-:Y:S01]  /*e3e0*/  ISETP.LT.OR P1, PT, R35, 0xfa, !P1 ;  /* 0x000000fa2300780c */ /* 0x000fe20004f21670 */
[----:B---3--:R-:W-:Y:S01]  /*e3f0*/  FMUL R0, R222, UR20 ;  /* 0x00000014de007c20 */ /* 0x008fe20008400000 */
[----:B----4-:R-:W-:-:S04]  /*e400*/  FMUL R2, R225, UR20 ;  /* 0x00000014e1027c20 */ /* 0x010fc80008400000 */
[----:B-1----:R-:W-:Y:S01]  /*e410*/  F2FP.SATFINITE.E5M2.F32.PACK_AB_MERGE_C R7, RZ, R0, RZ ;  /* 0x00000000ff07723e */ /* 0x002fe200048060ff */
[----:B--2---:R-:W-:Y:S01]  /*e420*/  FMUL R3, R224, UR20 ;  /* 0x00000014e0037c20 */ /* 0x004fe20008400000 */
[----:B------:R-:W-:Y:S01]  /*e430*/  FMUL R4, R226, UR20 ;  /* 0x00000014e2047c20 */ /* 0x000fe20008400000 */
[----:B0-----:R-:W-:-:S03]  /*e440*/  F2FP.SATFINITE.E5M2.F32.PACK_AB_MERGE_C R11, RZ, R2, RZ ;  /* 0x00000002ff0b723e */ /* 0x001fc600048060ff */
[----:B------:R-:W-:Y:S01]  /*e450*/  F2FP.SATFINITE.E5M2.F32.PACK_AB_MERGE_C R3, RZ, R3, RZ ;  /* 0x00000003ff03723e */ /* 0x000fe200048060ff */
[----:B------:R-:W-:Y:S01]  /*e460*/  FMUL R5, R227, UR20 ;  /* 0x00000014e3057c20 */ /* 0x000fe20008400000 */
[----:B------:R-:W-:Y:S01]  /*e470*/  F2FP.SATFINITE.E5M2.F32.PACK_AB_MERGE_C R9, RZ, R4, RZ ;  /* 0x00000004ff09723e */ /* 0x000fe200048060ff */
[----:B------:R0:W-:Y:S03]  /*e480*/  @!P4 STG.E.U8 desc[UR16][R26.64+0xf1], R7 ;  /* 0x0000f1071a00c986 */ /* 0x0001e6000c101110 */
[----:B------:R-:W-:Y:S01]  /*e490*/  F2FP.SATFINITE.E5M2.F32.PACK_AB_MERGE_C R5, RZ, R5, RZ ;  /* 0x00000005ff05723e */ /* 0x000fe200048060ff */
[----:B------:R0:W-:Y:S04]  /*e4a0*/  @!P5 STG.E.U8 desc[UR16][R24.64+0xf8], R11 ;  /* 0x0000f80b1800d986 */ /* 0x0001e8000c101110 */
[----:B------:R0:W-:Y:S04]  /*e4b0*/  @!P2 STG.E.U8 desc[UR16][R24.64+0xf9], R3 ;  /* 0x0000f9031800a986 */ /* 0x0001e8000c101110 */
[----:B------:R0:W-:Y:S04]  /*e4c0*/  @!P6 STG.E.U8 desc[UR16][R26.64+0xf8], R9 ;  /* 0x0000f8091a00e986 */ /* 0x0001e8000c101110 */
[----:B------:R0:W-:Y:S02]  /*e4d0*/  @!P1 STG.E.U8 desc[UR16][R26.64+0xf9], R5 ;  /* 0x0000f9051a009986 */ /* 0x0001e4000c101110 */
.L_x_296:
[----:B------:R-:W-:Y:S05]  /*e4e0*/  BSYNC B0 ;  /* 0x0000000000007941 */ /* 0x000fea0003800000 */
.L_x_38:
[----:B0-----:R-:W2:Y:S04]  /*e4f0*/  LDL.LU R3, [R1+0x7c] ;  /* 0x00007c0001037983 */ /* 0x001ea80000300800 */
[----:B-----5:R-:W2:Y:S01]  /*e500*/  LDL.LU R2, [R1+0x80] ;  /* 0x0000800001027983 */ /* 0x020ea20000300800 */
[----:B------:R-:W-:Y:S01]  /*e510*/  ULDC UR6, c[0x0][0xc] ;  /* 0x0000030000067ab9 */ /* 0x000fe20000000800 */
[----:B------:R-:W-:Y:S01]  /*e520*/  ULDC UR7, c[0x0][0x10] ;  /* 0x0000040000077ab9 */ /* 0x000fe20000000800 */
[----:B------:R-:W2:Y:S01]  /*e530*/  LDC R5, c[0x0][0x14] ;  /* 0x00000500ff057b82 */ /* 0x000ea20000000800 */
[----:B------:R-:W-:Y:S01]  /*e540*/  UIMAD.WIDE.U32 UR6, UR6, UR7, URZ ;  /* 0x00000007060672a5 */ /* 0x000fe2000f8e003f */
[----:B------:R-:W-:Y:S01]  /*e550*/  PRMT R0, RZ, 0x7610, R0 ;  /* 0x00007610ff007816 */ /* 0x000fe20000000000 */
[----:B------:R-:W-:-:S04]  /*e560*/  UMOV UR22, 0xffffffff ;  /* 0xffffffff00167882 */ /* 0x000fc80000000000 */
[----:B--2---:R-:W-:-:S04]  /*e570*/  IMAD.WIDE.U32 R2, R5, UR6, R2 ;  /* 0x0000000605027c25 */ /* 0x004fc8000f8e0002 */
[----:B------:R-:W-:Y:S01]  /*e580*/  IMAD R5, R5, UR7, RZ ;  /* 0x0000000705057c24 */ /* 0x000fe2000f8e02ff */
[----:B------:R-:W-:Y:S01]  /*e590*/  ULDC.64 UR6, c[0x0][0x650] ;  /* 0x0001940000067ab9 */ /* 0x000fe20000000a00 */
[----:B------:R-:W-:Y:S01]  /*e5a0*/  IMAD.MOV.U32 R19, RZ, RZ, R2 ;  /* 0x000000ffff137224 */ /* 0x000fe200078e0002 */
[----:B------:R-:W-:Y:S01]  /*e5b0*/  ISETP.GE.U32.AND P1, PT, R2, UR6, PT ;  /* 0x0000000602007c0c */ /* 0x000fe2000bf26070 */
[----:B------:R-:W-:Y:S02]  /*e5c0*/  IMAD.IADD R22, R3, 0x1, R5 ;  /* 0x0000000103167824 */ /* 0x000fe400078e0205 */
[----:B------:R-:W-:-:S03]  /*e5d0*/  IMAD.MOV.U32 R2, RZ, RZ, -0x1 ;  /* 0xffffffffff027424 */ /* 0x000fc600078e00ff */
[----:B------:R0:W-:Y:S01]  /*e5e0*/  STL [R1+0x7c], R22 ;  /* 0x00007c1601007387 */ /* 0x0001e20000100800 */
[----:B------:R-:W-:-:S03]  /*e5f0*/  ISETP.GE.U32.AND.EX P1, PT, R22, UR7, PT, P1 ;  /* 0x0000000716007c0c */ /* 0x000fc6000bf26110 */
[----:B------:R0:W-:Y:S04]  /*e600*/  STL [R1+0x80], R19 ;  /* 0x0000801301007387 */ /* 0x0001e80000100800 */
[----:B------:R0:W-:Y:S06]  /*e610*/  STL [R1+0x84], R2 ;  /* 0x0000840201007387 */ /* 0x0001ec0000100800 */
[----:B------:R-:W-:Y:S05]  /*e620*/  @P1 BRA `(.L_x_297) ;  /* 0x00000004006c1947 */ /* 0x000fea0003800000 */
[----:B------:R-:W2:Y:S01]  /*e630*/  S2R R14, SR_CTAID.X ;  /* 0x00000000000e7919 */ /* 0x000ea20000002500 */
[----:B------:R-:W5:Y:S01]  /*e640*/  LDC.64 R8, c[0x0][0x628] ;  /* 0x00018a00ff087b82 */ /* 0x000f620000000a00 */
[----:B------:R-:W-:Y:S01]  /*e650*/  ULDC UR6, c[0x0][0x150] ;  /* 0x0000540000067ab9 */ /* 0x000fe20000000800 */
[----:B------:R-:W-:Y:S01]  /*e660*/  IMAD.MOV.U32 R6, RZ, RZ, R19 ;  /* 0x000000ffff067224 */ /* 0x000fe200078e0013 */
[----:B------:R-:W0:Y:S01]  /*e670*/  S2R R16, SR_CTAID.Y ;  /* 0x0000000000107919 */ /* 0x000e220000002600 */
[----:B------:R-:W-:-:S04]  /*e680*/  IMAD.MOV.U32 R7, RZ, RZ, R22 ;  /* 0x000000ffff077224 */ /* 0x000fc800078e0016 */
[----:B------:R-:W0:Y:S08]  /*e690*/  LDC R17, c[0x0][0x144] ;  /* 0x00005100ff117b82 */ /* 0x000e300000000800 */
[----:B------:R-:W0:Y:S08]  /*e6a0*/  LDC R10, c[0x0][0x630] ;  /* 0x00018c00ff0a7b82 */ /* 0x000e300000000800 */
[----:B------:R-:W0:Y:S01]  /*e6b0*/  LDC.64 R12, c[0x0][0x620] ;  /* 0x00018800ff0c7b82 */ /* 0x000e220000000a00 */
[----:B-----5:R-:W-:-:S04]  /*e6c0*/  ISETP.NE.U32.AND P1, PT, R8, RZ, PT ;  /* 0x000000ff0800720c */ /* 0x020fc80003f25070 */
[----:B------:R-:W-:Y:S02]  /*e6d0*/  ISETP.NE.AND.EX P1, PT, R9, RZ, PT, P1 ;  /* 0x000000ff0900720c */ /* 0x000fe40003f25310 */
[----:B--2---:R-:W-:-:S05]  /*e6e0*/  I2FP.F32.U32 R0, R14 ;  /* 0x0000000e00007245 */ /* 0x004fca0000201000 */
[----:B------:R-:W-:-:S04]  /*e6f0*/  FMUL R0, R0, UR6 ;  /* 0x0000000600007c20 */ /* 0x000fc80008400000 */
[----:B------:R2:W0:Y:S02]  /*e700*/  F2I.U32.TRUNC.NTZ R15, R0 ;  /* 0x00000000000f7305 */ /* 0x000424000020f000 */
[----:B------:R-:W-:Y:S05]  /*e710*/  @!P1 BRA `(.L_x_298) ;  /* 0x0000000000289947 */ /* 0x000fea0003800000 */
[----:B--2---:R-:W2:Y:S02]  /*e720*/  LDC R0, c[0x0][0x634] ;  /* 0x00018d00ff007b82 */ /* 0x004ea40000000800 */
[----:B--2---:R-:W-:-:S05]  /*e730*/  IADD3 R7, P1, R19, R0, RZ ;  /* 0x0000000013077210 */ /* 0x004fca0007f3e0ff */
[----:B------:R-:W-:-:S04]  /*e740*/  IMAD.X R11, RZ, RZ, R22, P1 ;  /* 0x000000ffff0b7224 */ /* 0x000fc800008e0616 */
[----:B0-----:R-:W-:-:S04]  /*e750*/  IMAD.WIDE.U32 R2, R11, R8, RZ ;  /* 0x000000080b027225 */ /* 0x001fc800078e00ff */
[----:B------:R-:W-:-:S04]  /*e760*/  IMAD.WIDE.U32 R4, P1, R7, R9, R2 ;  /* 0x0000000907047225 */ /* 0x000fc80007820002 */
[----:B------:R-:W-:-:S04]  /*e770*/  IMAD.WIDE.U32 R2, R7, R8, RZ ;  /* 0x0000000807027225 */ /* 0x000fc800078e00ff */
[----:B------:R-:W-:Y:S01]  /*e780*/  IMAD.X R7, RZ, RZ, RZ, P1 ;  /* 0x000000ffff077224 */ /* 0x000fe200008e06ff */
[----:B------:R-:W-:Y:S01]  /*e790*/  IADD3 RZ, P1, R3, R4, RZ ;  /* 0x0000000403ff7210 */ /* 0x000fe20007f3e0ff */
[----:B------:R-:W-:-:S04]  /*e7a0*/  IMAD.MOV.U32 R6, RZ, RZ, R5 ;  /* 0x000000ffff067224 */ /* 0x000fc800078e0005 */
[----:B------:R-:W-:-:S08]  /*e7b0*/  IMAD.WIDE.U32.X R6, R11, R9, R6, P1 ;  /* 0x000000090b067225 */ /* 0x000fd000008e0406 */
.L_x_298:
[-CC-:B01----:R-:W-:Y:S01]  /*e7c0*/  SHF.R.U64 R24, R6, R10.reuse, R7.reuse ;  /* 0x0000000a06187219 */ /* 0x183fe20000001207 */
[----:B------:R-:W0:Y:S01]  /*e7d0*/  LDC.64 R20, c[0x0][0x640] ;  /* 0x00019000ff147b82 */ /* 0x000e220000000a00 */
[----:B--2---:R-:W-:Y:S01]  /*e7e0*/  SHF.R.U32.HI R0, RZ, R10, R7 ;  /* 0x0000000aff007219 */ /* 0x004fe20000011607 */
[----:B------:R-:W-:Y:S01]  /*e7f0*/  IMAD.MOV.U32 R2, RZ, RZ, R19 ;  /* 0x000000ffff027224 */ /* 0x000fe200078e0013 */
[----:B------:R-:W-:Y:S01]  /*e800*/  IADD3 R5, P1, RZ, -R24, RZ ;  /* 0x80000018ff057210 */ /* 0x000fe20007f3e0ff */
[----:B------:R-:W-:Y:S01]  /*e810*/  IMAD.MOV R15, RZ, RZ, -R15 ;  /* 0x000000ffff0f7224 */ /* 0x000fe200078e0a0f */
[----:B------:R-:W-:Y:S01]  /*e820*/  ULDC UR6, c[0x0][0x154] ;  /* 0x0000550000067ab9 */ /* 0x000fe20000000800 */
[----:B------:R-:W-:Y:S02]  /*e830*/  IMAD.MOV.U32 R7, RZ, RZ, 0x1 ;  /* 0x00000001ff077424 */ /* 0x000fe400078e00ff */
[----:B------:R-:W1:Y:S01]  /*e840*/  LDC R4, c[0x0][0x618] ;  /* 0x00018600ff047b82 */ /* 0x000e620000000800 */
[----:B------:R-:W-:-:S02]  /*e850*/  IMAD.X R3, RZ, RZ, ~R0, P1 ;  /* 0x000000ffff037224 */ /* 0x000fc400008e0e00 */
[----:B------:R-:W-:Y:S02]  /*e860*/  IMAD R15, R17, R15, R14 ;  /* 0x0000000f110f7224 */ /* 0x000fe400078e020e */
[-C--:B------:R-:W-:Y:S02]  /*e870*/  IMAD R0, R3, R12.reuse, RZ ;  /* 0x0000000c03007224 */ /* 0x080fe400078e02ff */
[----:B------:R-:W-:Y:S01]  /*e880*/  IMAD.MOV.U32 R3, RZ, RZ, R22 ;  /* 0x000000ffff037224 */ /* 0x000fe200078e0016 */
[----:B------:R-:W2:Y:S01]  /*e890*/  LDC R6, c[0x0][0x608] ;  /* 0x00018200ff067b82 */ /* 0x000ea20000000800 */
[----:B------:R-:W-:-:S04]  /*e8a0*/  IMAD.WIDE.U32 R2, R5, R12, R2 ;  /* 0x0000000c05027225 */ /* 0x000fc800078e0002 */
[----:B------:R-:W-:-:S03]  /*e8b0*/  IMAD R5, R5, R13, R0 ;  /* 0x0000000d05057224 */ /* 0x000fc600078e0200 */
[----:B------:R-:W5:Y:S01]  /*e8c0*/  LDC R18, c[0x0][0x658] ;  /* 0x00019600ff127b82 */ /* 0x000f620000000800 */
[----:B------:R-:W-:Y:S01]  /*e8d0*/  I2FP.F32.U32 R0, R16 ;  /* 0x0000001000007245 */ /* 0x000fe20000201000 */
[----:B------:R-:W-:Y:S01]  /*e8e0*/  IMAD.IADD R3, R3, 0x1, R5 ;  /* 0x0000000103037824 */ /* 0x000fe200078e0205 */
[----:B0-----:R-:W-:Y:S01]  /*e8f0*/  ISETP.NE.U32.AND P1, PT, R20, RZ, PT ;  /* 0x000000ff1400720c */ /* 0x001fe20003f25070 */
[----:B------:R-:W-:Y:S02]  /*e900*/  IMAD.MOV.U32 R5, RZ, RZ, -0x1 ;  /* 0xffffffffff057424 */ /* 0x000fe400078e00ff */
[----:B------:R-:W-:Y:S02]  /*e910*/  FMUL R0, R0, UR6 ;  /* 0x0000000600007c20 */ /* 0x000fe40008400000 */
[----:B------:R-:W0:Y:S01]  /*e920*/  LDC R13, c[0x0][0x148] ;  /* 0x00005200ff0d7b82 */ /* 0x000e220000000800 */
[----:B-1----:R-:W-:Y:S01]  /*e930*/  SHF.R.U64 R10, R2, R4, R3 ;  /* 0x00000004020a7219 */ /* 0x002fe20000001203 */
[----:B------:R1:W0:Y:S01]  /*e940*/  F2I.U32.TRUNC.NTZ R12, R0 ;  /* 0x00000000000c7305 */ /* 0x000222000020f000 */
[----:B------:R-:W-:-:S02]  /*e950*/  ISETP.NE.AND.EX P1, PT, R21, RZ, PT, P1 ;  /* 0x000000ff1500720c */ /* 0x000fc40003f25310 */
[----:B------:R-:W-:-:S03]  /*e960*/  SHF.R.U32.HI R3, RZ, R4, R3 ;  /* 0x00000004ff037219 */ /* 0x000fc60000011603 */
[----:B------:R-:W0:Y:S01]  /*e970*/  LDC R14, c[0x0][0x600] ;  /* 0x00018000ff0e7b82 */ /* 0x000e220000000800 */
[-CC-:B--2---:R-:W-:Y:S02]  /*e980*/  SHF.R.U64 R8, R10, R6.reuse, R3.reuse ;  /* 0x000000060a087219 */ /* 0x184fe40000001203 */
[----:B------:R-:W-:-:S05]  /*e990*/  SHF.R.U32.HI R3, RZ, R6, R3 ;  /* 0x00000006ff037219 */ /* 0x000fca0000011603 */
[----:B------:R-:W2:Y:S01]  /*e9a0*/  LDC R19, c[0x0][0x648] ;  /* 0x00019200ff137b82 */ /* 0x000ea20000000800 */
[-CC-:B-----5:R-:W-:Y:S02]  /*e9b0*/  SHF.R.U64 R11, R8, R18.reuse, R3.reuse ;  /* 0x00000012080b7219 */ /* 0x1a0fe40000001203 */
[-C--:B------:R-:W-:Y:S02]  /*e9c0*/  SHF.L.U32 R5, R5, R18.reuse, RZ ;  /* 0x0000001205057219 */ /* 0x080fe400000006ff */
[-C--:B------:R-:W-:Y:S01]  /*e9d0*/  SHF.R.U32.HI R3, RZ, R18.reuse, R3 ;  /* 0x00000012ff037219 */ /* 0x080fe20000011603 */
[----:B------:R-:W-:Y:S01]  /*e9e0*/  IMAD.MOV.U32 R2, RZ, RZ, R11 ;  /* 0x000000ffff027224 */ /* 0x000fe200078e000b */
[----:B------:R-:W-:Y:S01]  /*e9f0*/  SHF.L.U32 R34, R7, R18, RZ ;  /* 0x0000001207227219 */ /* 0x000fe200000006ff */
[----:B------:R-:W0:Y:S01]  /*ea00*/  LDC R22, c[0x0][0x638] ;  /* 0x00018e00ff167b82 */ /* 0x000e220000000800 */
[----:B------:R-:W-:-:S07]  /*ea10*/  LOP3.LUT R17, RZ, R5, RZ, 0x33, !PT ;  /* 0x00000005ff117212 */ /* 0x000fce00078e33ff */
[----:B------:R-:W0:Y:S01]  /*ea20*/  LDC R23, c[0x0][0x610] ;  /* 0x00018400ff177b82 */ /* 0x000e220000000800 */
[----:B-1----:R-:W-:Y:S05]  /*ea30*/  @!P1 BRA `(.L_x_299) ;  /* 0x0000000000289947 */ /* 0x002fea0003800000 */
[----:B------:R-:W1:Y:S02]  /*ea40*/  LDC R0, c[0x0][0x64c] ;  /* 0x00019300ff007b82 */ /* 0x000e640000000800 */
[----:B-1----:R-:W-:-:S05]  /*ea50*/  IADD3 R7, P1, R11, R0, RZ ;  /* 0x000000000b077210 */ /* 0x002fca0007f3e0ff */
        /* <DEDUP_REMOVED lines=8> */
.L_x_299:
[----:B--2---:R-:W-:Y:S01]  /*eae0*/  SHF.R.U64 R0, R2, R19, R3 ;  /* 0x0000001302007219 */ /* 0x004fe20000001203 */
[----:B0-----:R-:W-:Y:S01]  /*eaf0*/  VIADD R3, R14, 0xffffffff ;  /* 0xffffffff0e037836 */ /* 0x001fe20000000000 */
[----:B------:R-:W-:Y:S01]  /*eb00*/  LOP3.LUT R5, R8, R17, RZ, 0xc0, !PT ;  /* 0x0000001108057212 */ /* 0x000fe200078ec0ff */
[----:B------:R-:W-:Y:S01]  /*eb10*/  IMAD.MOV R12, RZ, RZ, -R12 ;  /* 0x000000ffff0c7224 */ /* 0x000fe200078e0a0c */
[----:B------:R-:W-:Y:S01]  /*eb20*/  R2UR UR22, R24 ;  /* 0x00000000181672ca */ /* 0x000fe200000e0000 */
[----:B------:R-:W-:Y:S01]  /*eb30*/  IMAD.MOV R2, RZ, RZ, -R0 ;  /* 0x000000ffff027224 */ /* 0x000fe200078e0a00 */
[----:B------:R-:W-:Y:S01]  /*eb40*/  LOP3.LUT R3, R10, R3, RZ, 0xc0, !PT ;  /* 0x000000030a037212 */ /* 0x000fe200078ec0ff */
[----:B------:R-:W-:Y:S02]  /*eb50*/  IMAD R34, R34, R0, R5 ;  /* 0x0000000022227224 */ /* 0x000fe400078e0205 */
[----:B------:R-:W-:Y:S02]  /*eb60*/  @P3 IMAD R15, R13, R12, R16 ;  /* 0x0000000c0d0f3224 */ /* 0x000fe400078e0210 */
[----:B------:R-:W-:-:S02]  /*eb70*/  IMAD R0, R2, R22, R11 ;  /* 0x0000001602007224 */ /* 0x000fc400078e020b */
[----:B------:R-:W-:Y:S02]  /*eb80*/  IMAD R34, R34, R23, R15 ;  /* 0x0000001722227224 */ /* 0x000fe400078e020f */
[----:B------:R-:W-:Y:S02]  /*eb90*/  IMAD R3, R0, R14, R3 ;  /* 0x0000000e00037224 */ /* 0x000fe400078e0203 */
[----:B------:R-:W-:-:S03]  /*eba0*/  IMAD.MOV.U32 R0, RZ, RZ, 0x1 ;  /* 0x00000001ff007424 */ /* 0x000fc600078e00ff */
[----:B------:R-:W-:Y:S02]  /*ebb0*/  SEL R2, R3, R34, !P3 ;  /* 0x0000002203027207 */ /* 0x000fe40005800000 */
[----:B------:R-:W-:-:S03]  /*ebc0*/  SEL R34, R34, R3, !P3 ;  /* 0x0000000322227207 */ /* 0x000fc60005800000 */
[----:B------:R2:W-:Y:S04]  /*ebd0*/  STL [R1+0x84], R2 ;  /* 0x0000840201007387 */ /* 0x0005e80000100800 */
.L_x_297:
[----:B------:R0:W-:Y:S01]  /*ebe0*/  STL [R1+0x88], R34 ;  /* 0x0000882201007387 */ /* 0x0001e20000100800 */
[----:B------:R-:W-:-:S13]  /*ebf0*/  LOP3.LUT P1, RZ, R0, 0xff, RZ, 0xc0, !PT ;  /* 0x000000ff00ff7812 */ /* 0x000fda000782c0ff */
[----:B0-----:R-:W-:Y:S05]  /*ec00*/  @P1 BRA `(.L_x_300) ;  /* 0xffffff2400c81947 */ /* 0x001fea000383ffff */
[----:B------:R-:W-:Y:S05]  /*ec10*/  EXIT ;  /* 0x000000000000794d */ /* 0x000fea0003800000 */
.L_x_8:
[----:B------:R-:W2:Y:S01]  /*ec20*/  LDL R22, [R1+0x80] ;  /* 0x0000800001167983 */ /* 0x000ea20000100800 */
[----:B0-----:R-:W-:-:S03]  /*ec30*/  ULDC.64 UR4, c[0x0][0x650] ;  /* 0x0001940000047ab9 */ /* 0x001fc60000000a00 */
[----:B-1----:R-:W3:Y:S01]  /*ec40*/  LDL R23, [R1+0x7c] ;  /* 0x00007c0001177983 */ /* 0x002ee20000100800 */
[----:B------:R-:W-:Y:S01]  /*ec50*/  PRMT R4, RZ, 0x7610, R4 ;  /* 0x00007610ff047816 */ /* 0x000fe20000000004 */
[----:B------:R-:W-:Y:S02]  /*ec60*/  IMAD.MOV.U32 R5, RZ, RZ, -0x1 ;  /* 0xffffffffff057424 */ /* 0x000fe400078e00ff */
[----:B------:R-:W-:Y:S02]  /*ec70*/  IMAD.MOV.U32 R7, RZ, RZ, -0x1 ;  /* 0xffffffffff077424 */ /* 0x000fe400078e00ff */
[----:B------:R-:W-:Y:S01]  /*ec80*/  IMAD.MOV.U32 R6, RZ, RZ, -0x1 ;  /* 0xffffffffff067424 */ /* 0x000fe200078e00ff */
[----:B--2---:R-:W-:-:S04]  /*ec90*/  ISETP.GE.U32.AND P0, PT, R22, UR4, PT ;  /* 0x0000000416007c0c */ /* 0x004fc8000bf06070 */
[----:B---3--:R-:W-:-:S13]  /*eca0*/  ISETP.GE.U32.AND.EX P0, PT, R23, UR5, PT, P0 ;  /* 0x0000000517007c0c */ /* 0x008fda000bf06100 */
[----:B------:R-:W-:Y:S05]  /*ecb0*/  @P0 BRA `(.L_x_301) ;  /* 0x00000004002c0947 */ /* 0x000fea0003800000 */
[----:B------:R-:W0:Y:S01]  /*ecc0*/  LDC.64 R14, c[0x0][0x628] ;  /* 0x00018a00ff0e7b82 */ /* 0x000e220000000a00 */
[----:B------:R-:W-:Y:S02]  /*ecd0*/  IMAD.MOV.U32 R8, RZ, RZ, R22 ;  /* 0x000000ffff087224 */ /* 0x000fe400078e0016 */
[----:B------:R-:W-:-:S05]  /*ece0*/  IMAD.MOV.U32 R9, RZ, RZ, R23 ;  /* 0x000000ffff097224 */ /* 0x000fca00078e0017 */
[----:B------:R-:W1:Y:S08]  /*ecf0*/  LDC R10, c[0x0][0x630] ;  /* 0x00018c00ff0a7b82 */ /* 0x000e700000000800 */
[----:B------:R-:W2:Y:S01]  /*ed00*/  LDC.64 R16, c[0x0][0x620] ;  /* 0x00018800ff107b82 */ /* 0x000ea20000000a00 */
[----:B0-----:R-:W-:-:S04]  /*ed10*/  ISETP.NE.U32.AND P0, PT, R14, RZ, PT ;  /* 0x000000ff0e00720c */ /* 0x001fc80003f05070 */
[----:B------:R-:W-:-:S13]  /*ed20*/  ISETP.NE.AND.EX P0, PT, R15, RZ, PT, P0 ;  /* 0x000000ff0f00720c */ /* 0x000fda0003f05300 */
[----:B-12---:R-:W-:Y:S05]  /*ed30*/  @!P0 BRA `(.L_x_302) ;  /* 0x0000000000288947 */ /* 0x006fea0003800000 */
        /* <DEDUP_REMOVED lines=10> */
.L_x_302:
[----:B------:R-:W0:Y:S01]  /*ede0*/  LDC.64 R20, c[0x0][0x640] ;  /* 0x00019000ff147b82 */ /* 0x000e220000000a00 */
[-CC-:B------:R-:W-:Y:S02]  /*edf0*/  SHF.R.U64 R14, R8, R10.reuse, R9.reuse ;  /* 0x0000000a080e7219 */ /* 0x180fe40000001209 */
[----:B------:R-:W-:Y:S02]  /*ee00*/  SHF.R.U32.HI R4, RZ, R10, R9 ;  /* 0x0000000aff047219 */ /* 0x000fe40000011609 */
[----:B------:R-:W-:-:S03]  /*ee10*/  IADD3 R7, P0, RZ, -R14, RZ ;  /* 0x8000000eff077210 */ /* 0x000fc60007f1e0ff */
[----:B------:R-:W1:Y:S02]  /*ee20*/  LDC R8, c[0x0][0x618] ;  /* 0x00018600ff087b82 */ /* 0x000e640000000800 */
[----:B------:R-:W-:Y:S02]  /*ee30*/  IMAD.X R5, RZ, RZ, ~R4, P0 ;  /* 0x000000ffff057224 */ /* 0x000fe400000e0e04 */
[----:B------:R-:W-:Y:S02]  /*ee40*/  IMAD.MOV.U32 R4, RZ, RZ, R22 ;  /* 0x000000ffff047224 */ /* 0x000fe400078e0016 */
[-C--:B------:R-:W-:Y:S02]  /*ee50*/  IMAD R6, R5, R16.reuse, RZ ;  /* 0x0000001005067224 */ /* 0x080fe400078e02ff */
[----:B------:R-:W2:Y:S01]  /*ee60*/  LDC R18, c[0x0][0x608] ;  /* 0x00018200ff127b82 */ /* 0x000ea20000000800 */
[----:B------:R-:W-:Y:S02]  /*ee70*/  IMAD.MOV.U32 R5, RZ, RZ, R23 ;  /* 0x000000ffff057224 */ /* 0x000fe400078e0017 */
[----:B------:R-:W-:-:S05]  /*ee80*/  IMAD.WIDE.U32 R4, R7, R16, R4 ;  /* 0x0000001007047225 */ /* 0x000fca00078e0004 */
[----:B------:R-:W3:Y:S01]  /*ee90*/  LDC R19, c[0x0][0x658] ;  /* 0x00019600ff137b82 */ /* 0x000ee20000000800 */
[----:B------:R-:W-:Y:S01]  /*eea0*/  IMAD R7, R7, R17, R6 ;  /* 0x0000001107077224 */ /* 0x000fe200078e0206 */
[----:B0-----:R-:W-:Y:S01]  /*eeb0*/  ISETP.NE.U32.AND P0, PT, R20, RZ, PT ;  /* 0x000000ff1400720c */ /* 0x001fe20003f05070 */
[----:B------:R-:W-:Y:S02]  /*eec0*/  IMAD.MOV.U32 R6, RZ, RZ, -0x1 ;  /* 0xffffffffff067424 */ /* 0x000fe400078e00ff */
[----:B------:R-:W-:Y:S01]  /*eed0*/  IMAD.IADD R5, R5, 0x1, R7 ;  /* 0x0000000105057824 */ /* 0x000fe200078e0207 */
[----:B------:R-:W-:Y:S02]  /*eee0*/  ISETP.NE.AND.EX P0, PT, R21, RZ, PT, P0 ;  /* 0x000000ff1500720c */ /* 0x000fe40003f05300 */
[----:B------:R-:W0:Y:S02]  /*eef0*/  LDC R17, c[0x0][0x600] ;  /* 0x00018000ff117b82 */ /* 0x000e240000000800 */
[----:B-1----:R-:W-:-:S02]  /*ef00*/  SHF.R.U64 R10, R4, R8, R5 ;  /* 0x00000008040a7219 */ /* 0x002fc40000001205 */
[----:B------:R-:W-:-:S04]  /*ef10*/  SHF.R.U32.HI R5, RZ, R8, R5 ;  /* 0x00000008ff057219 */ /* 0x000fc80000011605 */
[----:B------:R-:W1:Y:S01]  /*ef20*/  LDC R22, c[0x0][0x648] ;  /* 0x00019200ff167b82 */ /* 0x000e620000000800 */
[-CC-:B--2---:R-:W-:Y:S02]  /*ef30*/  SHF.R.U64 R15, R10, R18.reuse, R5.reuse ;  /* 0x000000120a0f7219 */ /* 0x184fe40000001205 */
[----:B------:R-:W-:Y:S01]  /*ef40*/  SHF.R.U32.HI R4, RZ, R18, R5 ;  /* 0x00000012ff047219 */ /* 0x000fe20000011605 */
[----:B------:R-:W-:-:S04]  /*ef50*/  IMAD.MOV.U32 R18, RZ, RZ, 0x1 ;  /* 0x00000001ff127424 */ /* 0x000fc800078e00ff */
[----:B------:R-:W2:Y:S01]  /*ef60*/  LDC R23, c[0x0][0x638] ;  /* 0x00018e00ff177b82 */ /* 0x000ea20000000800 */
[-CC-:B---3--:R-:W-:Y:S02]  /*ef70*/  SHF.R.U64 R16, R15, R19.reuse, R4.reuse ;  /* 0x000000130f107219 */ /* 0x188fe40000001204 */
[-C--:B------:R-:W-:Y:S02]  /*ef80*/  SHF.L.U32 R6, R6, R19.reuse, RZ ;  /* 0x0000001306067219 */ /* 0x080fe400000006ff */
[----:B------:R-:W-:Y:S01]  /*ef90*/  SHF.R.U32.HI R5, RZ, R19, R4 ;  /* 0x00000013ff057219 */ /* 0x000fe20000011604 */
[----:B------:R-:W-:Y:S01]  /*efa0*/  IMAD.MOV.U32 R4, RZ, RZ, R16 ;  /* 0x000000ffff047224 */ /* 0x000fe200078e0010 */
[----:B------:R-:W-:Y:S01]  /*efb0*/  LOP3.LUT R24, RZ, R6, RZ, 0x33, !PT ;  /* 0x00000006ff187212 */ /* 0x000fe200078e33ff */
[----:B------:R-:W3:Y:S01]  /*efc0*/  LDC R25, c[0x0][0x610] ;  /* 0x00018400ff197b82 */ /* 0x000ee20000000800 */
[----:B------:R-:W-:Y:S05]  /*efd0*/  @!P0 BRA `(.L_x_303) ;  /* 0x0000000000288947 */ /* 0x000fea0003800000 */
        /* <DEDUP_REMOVED lines=10> */
.L_x_303:
[----:B-1----:R-:W-:Y:S01]  /*f080*/  SHF.R.U64 R4, R4, R22, R5 ;  /* 0x0000001604047219 */ /* 0x002fe20000001205 */
[----:B0-----:R-:W-:Y:S01]  /*f090*/  VIADD R7, R17, 0xffffffff ;  /* 0xffffffff11077836 */ /* 0x001fe20000000000 */
[----:B------:R-:W-:Y:S01]  /*f0a0*/  SHF.L.U32 R18, R18, R19, RZ ;  /* 0x0000001312127219 */ /* 0x000fe200000006ff */
[----:B------:R-:W-:Y:S01]  /*f0b0*/  @P3 IMAD R0, R11, R12, R2 ;  /* 0x0000000c0b003224 */ /* 0x000fe200078e0202 */
[----:B------:R-:W-:Y:S01]  /*f0c0*/  LOP3.LUT R3, R15, R24, RZ, 0xc0, !PT ;  /* 0x000000180f037212 */ /* 0x000fe200078ec0ff */
[----:B------:R-:W-:Y:S01]  /*f0d0*/  IMAD.MOV R5, RZ, RZ, -R4 ;  /* 0x000000ffff057224 */ /* 0x000fe200078e0a04 */
[----:B------:R-:W-:Y:S01]  /*f0e0*/  LOP3.LUT R7, R10, R7, RZ, 0xc0, !PT ;  /* 0x000000070a077212 */ /* 0x000fe200078ec0ff */
[----:B------:R-:W-:Y:S02]  /*f0f0*/  IMAD.MOV.U32 R6, RZ, RZ, R14 ;  /* 0x000000ffff067224 */ /* 0x000fe400078e000e */
[----:B------:R-:W-:Y:S02]  /*f100*/  IMAD R3, R18, R4, R3 ;  /* 0x0000000412037224 */ /* 0x000fe400078e0203 */
[----:B--2---:R-:W-:-:S02]  /*f110*/  IMAD R2, R5, R23, R16 ;  /* 0x0000001705027224 */ /* 0x004fc400078e0210 */
[----:B---3--:R-:W-:Y:S02]  /*f120*/  IMAD R0, R3, R25, R0 ;  /* 0x0000001903007224 */ /* 0x008fe400078e0200 */
[----:B------:R-:W-:Y:S02]  /*f130*/  IMAD R5, R2, R17, R7 ;  /* 0x0000001102057224 */ /* 0x000fe400078e0207 */
[----:B------:R-:W-:-:S03]  /*f140*/  IMAD.MOV.U32 R4, RZ, RZ, 0x1 ;  /* 0x00000001ff047424 */ /* 0x000fc600078e00ff */
[----:B------:R-:W-:Y:S02]  /*f150*/  SEL R7, R5, R0, !P3 ;  /* 0x0000000005077207 */ /* 0x000fe40005800000 */
[----:B------:R-:W-:-:S07]  /*f160*/  SEL R5, R0, R5, !P3 ;  /* 0x0000000500057207 */ /* 0x000fce0005800000 */
.L_x_301:
[----:B------:R-:W-:-:S08]  /*f170*/  NOP ;  /* 0x0000000000007918 */ /* 0x000fd00000000000 */
[----:B------:R-:W0:-:S00]  /*f180*/  USETMAXREG.DEALLOC.CTAPOOL 0x28 ;  /* 0x00000028000079c8 */ /* 0x000e0000080e0500 */
[----:B------:R-:W-:-:S13]  /*f190*/  ISETP.NE.AND P0, PT, RZ, UR8, PT ;  /* 0x00000008ff007c0c */ /* 0x000fda000bf05270 */
[----:B------:R-:W-:Y:S05]  /*f1a0*/  @P0 EXIT ;  /* 0x000000000000094d */ /* 0x000fea0003800000 */
[----:B0-----:R-:W-:Y:S01]  /*f1b0*/  LOP3.LUT P0, RZ, R4, 0xff, RZ, 0xc0, !PT ;  /* 0x000000ff04ff7812 */ /* 0x001fe2000780c0ff */
[----:B------:R-:W-:Y:S02]  /*f1c0*/  IMAD.MOV.U32 R0, RZ, RZ, 0x1 ;  /* 0x00000001ff007424 */ /* 0x000fe400078e00ff */
[----:B------:R-:W-:-:S10]  /*f1d0*/  IMAD.MOV.U32 R9, RZ, RZ, RZ ;  /* 0x000000ffff097224 */ /* 0x000fd400078e00ff */
[----:B------:R-:W-:Y:S05]  /*f1e0*/  @!P0 BRA `(.L_x_304) ;  /* 0x0000000c005c8947 */ /* 0x000fea0003800000 */
[----:B------:R-:W0:Y:S01]  /*f1f0*/  S2UR UR12, SR_CgaCtaId ;  /* 0x00000000000c79c3 */ /* 0x000e220000008800 */
[----:B------:R-:W-:Y:S01]  /*f200*/  ULDC UR4, c[0x0][0x28c] ;  /* 0x0000a30000047ab9 */ /* 0x000fe20000000800 */
[----:B------:R-:W-:Y:S01]  /*f210*/  ULDC UR6, c[0x0][0x658] ;  /* 0x0001960000067ab9 */ /* 0x000fe20000000800 */
[----:B------:R-:W-:Y:S01]  /*f220*/  UIADD3 UR10, UR4, 0x3f, URZ ;  /* 0x0000003f040a7890 */ /* 0x000fe2000fffe03f */
[----:B------:R-:W-:Y:S01]  /*f230*/  BSSY B0, `(.L_x_304) ;  /* 0x00000d2000007945 */ /* 0x000fe20003800000 */
[----:B------:R-:W-:Y:S01]  /*f240*/  UMOV UR7, 0xffffffff ;  /* 0xffffffff00077882 */ /* 0x000fe20000000000 */
[----:B------:R-:W-:Y:S01]  /*f250*/  ULDC UR5, c[0x0][0x600] ;  /* 0x0001800000057ab9 */ /* 0x000fe20000000800 */
[----:B------:R-:W-:Y:S01]  /*f260*/  UMOV UR9, 0x1 ;  /* 0x0000000100097882 */ /* 0x000fe20000000000 */
[----:B------:R-:W-:Y:S01]  /*f270*/  USHF.L.U32 UR7, UR7, UR6, URZ ;  /* 0x0000000607077299 */ /* 0x000fe2000800063f */
[----:B------:R-:W-:Y:S01]  /*f280*/  IMAD.MOV.U32 R11, RZ, RZ, 0x1 ;  /* 0x00000001ff0b7424 */ /* 0x000fe200078e00ff */
[----:B------:R-:W-:Y:S01]  /*f290*/  UIADD3 UR4, UR5, -0x1, URZ ;  /* 0xffffffff05047890 */ /* 0x000fe2000fffe03f */
[----:B------:R-:W-:Y:S01]  /*f2a0*/  IMAD.MOV.U32 R0, RZ, RZ, 0x1 ;  /* 0x00000001ff007424 */ /* 0x000fe200078e00ff */
[----:B------:R-:W-:Y:S01]  /*f2b0*/  USHF.R.S32.HI UR11, URZ, 0x1f, UR10 ;  /* 0x0000001f3f0b7899 */ /* 0x000fe2000801140a */
[----:B------:R-:W-:Y:S01]  /*f2c0*/  IMAD.MOV.U32 R9, RZ, RZ, RZ ;  /* 0x000000ffff097224 */ /* 0x000fe200078e00ff */
[----:B------:R-:W-:Y:S01]  /*f2d0*/  ULDC UR8, c[0x0][0xc] ;  /* 0x0000030000087ab9 */ /* 0x000fe20000000800 */
[----:B------:R-:W-:-:S02]  /*f2e0*/  USHF.L.U32 UR5, UR9, UR6, URZ ;  /* 0x0000000609057299 */ /* 0x000fc4000800063f */
[----:B------:R-:W-:Y:S01]  /*f2f0*/  ULEA.HI UR11, UR11, UR10, URZ, 0x6 ;  /* 0x0000000a0b0b7291 */ /* 0x000fe2000f8f303f */
[----:B------:R-:W-:Y:S01]  /*f300*/  ULDC UR9, c[0x0][0x10] ;  /* 0x0000040000097ab9 */ /* 0x000fe20000000800 */
[----:B------:R-:W-:Y:S02]  /*f310*/  ULOP3.LUT UR6, URZ, UR7, URZ, 0x33, !UPT ;  /* 0x000000073f067292 */ /* 0x000fe4000f8e333f */
[----:B------:R-:W-:Y:S01]  /*f320*/  UIMAD.WIDE.U32 UR8, UR8, UR9, URZ ;  /* 0x00000009080872a5 */ /* 0x000fe2000f8e003f */
[----:B------:R-:W-:Y:S01]  /*f330*/  ULDC UR7, c[0x0][0x14] ;  /* 0x0000050000077ab9 */ /* 0x000fe20000000800 */
[----:B------:R-:W-:Y:S01]  /*f340*/  USHF.R.S32.HI UR20, URZ, 0x6, UR11 ;  /* 0x000000063f147899 */ /* 0x000fe2000801140b */
[----:B0-----:R-:W-:Y:S01]  /*f350*/  IMAD.U32 R8, RZ, RZ, UR12 ;  /* 0x0000000cff087e24 */ /* 0x001fe2000f8e00ff */
[----:B------:R-:W-:Y:S02]  /*f360*/  UIMAD.WIDE.U32 UR24, UR8, UR7, URZ ;  /* 0x00000007081872a5 */ /* 0x000fe4000f8e003f */
[----:B------:R-:W-:-:S02]  /*f370*/  UIMAD UR18, UR9, UR7, URZ ;  /* 0x00000007091272a4 */ /* 0x000fc4000f8e023f */
[----:B------:R-:W-:Y:S02]  /*f380*/  ULOP3.LUT UR23, UR13, 0x2, URZ, 0xfc, !UPT ;  /* 0x000000020d177892 */ /* 0x000fe4000f8efc3f */
[----:B------:R-:W-:Y:S02]  /*f390*/  UIADD3 UR18, UR25, UR18, URZ ;  /* 0x0000001219127290 */ /* 0x000fe4000fffe03f */
[----:B------:R-:W-:Y:S01]  /*f3a0*/  UIADD3 UR28, UR20, 0x1, URZ ;  /* 0x00000001141c7890 */ /* 0x000fe2000fffe03f */
[----:B------:R-:W-:-:S11]  /*f3b0*/  ULDC.64 UR26, c[0x0][0x198] ;  /* 0x00006600001a7ab9 */ /* 0x000fd60000000a00 */
.L_x_315:
[----:B------:R-:W-:-:S03]  /*f3c0*/  UMOV UR7, 0xffffffff ;  /* 0xffffffff00077882 */ /* 0x000fc60000000000 */
[----:B------:R-:W-:Y:S05]  /*f3d0*/  BRA.DIV UR7, `(.L_x_305) ;  /* 0x0000001207907947 */ /* 0x000fea000b800000 */
[----:B------:R-:W-:-:S13]  /*f3e0*/  ELECT P0, URZ, PT ;  /* 0x00000000003f782f */ /* 0x000fda0003800000 */
.L_x_331:
[----:B------:R-:W0:Y:S01]  /*f3f0*/  LDC R2, c[0x0][0x28c] ;  /* 0x0000a300ff027b82 */ /* 0x000e220000000800 */
[----:B------:R-:W-:Y:S01]  /*f400*/  BSSY B1, `(.L_x_306) ;  /* 0x000003c000017945 */ /* 0x000fe20003800000 */
[----:B0-----:R-:W-:-:S13]  /*f410*/  ISETP.LT.OR P0, PT, R2, 0x1, !P0 ;  /* 0x000000010200780c */ /* 0x001fda0004701670 */
[----:B------:R-:W-:Y:S05]  /*f420*/  @P0 BRA `(.L_x_307) ;  /* 0x0000000000e40947 */ /* 0x000fea0003800000 */
[----:B------:R-:W-:Y:S02]  /*f430*/  IMAD R5, R5, 0x2, R8 ;  /* 0x0000000205057824 */ /* 0x000fe400078e0208 */
[----:B------:R-:W-:Y:S02]  /*f440*/  IMAD.SHL.U32 R10, R7, 0x100, RZ ;  /* 0x00000100070a7824 */ /* 0x000fe400078e00ff */
[----:B------:R-:W-:Y:S02]  /*f450*/  IMAD.MOV.U32 R14, RZ, RZ, RZ ;  /* 0x000000ffff0e7224 */ /* 0x000fe400078e00ff */
[----:B------:R-:W-:Y:S02]  /*f460*/  IMAD.U32 R15, RZ, RZ, UR28 ;  /* 0x0000001cff0f7e24 */ /* 0x000fe4000f8e00ff */
[----:B------:R-:W-:Y:S02]  /*f470*/  IMAD.MOV.U32 R2, RZ, RZ, R0 ;  /* 0x000000ffff027224 */ /* 0x000fe400078e0000 */
[----:B------:R-:W-:-:S02]  /*f480*/  IMAD.MOV.U32 R3, RZ, RZ, R9 ;  /* 0x000000ffff037224 */ /* 0x000fc400078e0009 */
[----:B------:R-:W-:-:S07]  /*f490*/  IMAD.SHL.U32 R7, R5, 0x40, RZ ;  /* 0x0000004005077824 */ /* 0x000fce00078e00ff */
.L_x_310:
[----:B------:R-:W0:Y:S01]  /*f4a0*/  S2UR UR7, SR_CgaCtaId ;  /* 0x00000000000779c3 */ /* 0x000e220000008800 */
[----:B------:R-:W1:Y:S01]  /*f4b0*/  S2R R16, SR_TID.X ;  /* 0x0000000000107919 */ /* 0x000e620000002100 */
[----:B------:R-:W-:Y:S02]  /*f4c0*/  MOV R5, 0x400 ;  /* 0x0000040000057802 */ /* 0x000fe40000000f00 */
[----:B------:R-:W-:Y:S01]  /*f4d0*/  SHF.L.U32 R4, R2, 0x1f, RZ ;  /* 0x0000001f02047819 */ /* 0x000fe200000006ff */
[----:B0-----:R-:W-:-:S05]  /*f4e0*/  IMAD.U32 R8, RZ, RZ, UR7 ;  /* 0x00000007ff087e24 */ /* 0x001fca000f8e00ff */
[----:B------:R-:W-:Y:S02]  /*f4f0*/  LEA R12, R8, R5, 0x18 ;  /* 0x00000005080c7211 */ /* 0x000fe400078ec0ff */
[----:B-1----:R-:W-:-:S03]  /*f500*/  LOP3.LUT P1, RZ, R16, 0x7f, RZ, 0xc0, !PT ;  /* 0x0000007f10ff7812 */ /* 0x002fc6000782c0ff */
[----:B------:R-:W-:-:S04]  /*f510*/  IMAD R13, R3, 0x8, R12 ;  /* 0x00000008030d7824 */ /* 0x000fc800078e020c */
[----:B------:R-:W0:Y:S06]  /*f520*/  SYNCS.PHASECHK.TRANS64.TRYWAIT P0, [R13+URZ+0x48], R4 ;  /* 0x000048040d0075a7 */ /* 0x000e2c000800017f */
[----:B------:R-:W1:Y:S01]  /*f530*/  @!P1 LDC R5, c[0x0][0x500] ;  /* 0x00014000ff059b82 */ /* 0x000e620000000800 */
[----:B0-----:R-:W-:Y:S05]  /*f540*/  @!P0 BRA `(.L_x_308) ;  /* 0x0000001000548947 */ /* 0x001fea0003800000 */
.L_x_332:
[----:B------:R-:W-:Y:S01]  /*f550*/  UPRMT UR7, UR23, 0x9910, URZ ;  /* 0x0000991017077896 */ /* 0x000fe2000800003f */
[----:B-1----:R1:W-:Y:S03]  /*f560*/  @!P1 SYNCS.ARRIVE.TRANS64 RZ, [R13+URZ], R5 ;  /* 0x000000050dff99a7 */ /* 0x0023e6000800003f */
[----:B------:R-:W-:-:S06]  /*f570*/  UISETP.NE.AND UP0, UPT, UR7, 0x2, UPT ;  /* 0x000000020700788c */ /* 0x000fcc000bf05270 */
[----:B------:R-:W-:-:S13]  /*f580*/  PLOP3.LUT P0, PT, PT, PT, UP0, 0x80, 0x0 ;  /* 0x000000000000781c */ /* 0x000fda0003f0f008 */
[----:B-1----:R-:W-:Y:S05]  /*f590*/  @P0 BRA `(.L_x_309) ;  /* 0x0000000000040947 */ /* 0x002fea0003800000 */
[----:B------:R-:W-:Y:S01]  /*f5a0*/  BPT.TRAP 0x1 ;  /* 0x000000040000795c */ /* 0x000fe20000300000 */
.L_x_309:
[----:B0-----:R-:W-:Y:S01]  /*f5b0*/  IMAD R4, R3, 0x2, R8 ;  /* 0x0000000203047824 */ /* 0x001fe200078e0208 */
[----:B------:R-:W-:Y:S01]  /*f5c0*/  R2UR UR9, R13 ;  /* 0x000000000d0972ca */ /* 0x000fe200000e0000 */
[----:B------:R-:W-:Y:S01]  /*f5d0*/  VIADD R15, R15, 0xffffffff ;  /* 0xffffffff0f0f7836 */ /* 0x000fe20000000000 */
[----:B------:R-:W-:Y:S01]  /*f5e0*/  UIADD3 UR14, UP0, UR26, 0xf0, URZ ;  /* 0x000000f01a0e7890 */ /* 0x000fe2000ff1e03f */
[--C-:B------:R-:W-:Y:S01]  /*f5f0*/  IMAD.U32 R4, R4, 0x1000, R12.reuse ;  /* 0x0000100004047824 */ /* 0x100fe200078e000c */
[----:B------:R-:W-:Y:S01]  /*f600*/  R2UR UR11, R7 ;  /* 0x00000000070b72ca */ /* 0x000fe200000e0000 */
[C---:B------:R-:W-:Y:S01]  /*f610*/  IMAD R12, R3.reuse, 0x4000, R12 ;  /* 0x00004000030c7824 */ /* 0x040fe200078e020c */
[----:B------:R-:W-:Y:S01]  /*f620*/  R2UR UR10, R14 ;  /* 0x000000000e0a72ca */ /* 0x000fe200000e0000 */
[----:B------:R-:W-:Y:S01]  /*f630*/  UIADD3 UR30, UP1, UR26, 0x1f0, URZ ;  /* 0x000001f01a1e7890 */ /* 0x000fe2000ff3e03f */
[----:B------:R-:W-:Y:S01]  /*f640*/  R2UR UR7, R4 ;  /* 0x00000000040772ca */ /* 0x000fe200000e0000 */
[----:B------:R-:W-:Y:S01]  /*f650*/  UIADD3.X UR15, URZ, UR27, URZ, UP0, !UPT ;  /* 0x0000001b3f0f7290 */ /* 0x000fe200087fe43f */
[----:B------:R-:W-:Y:S01]  /*f660*/  R2UR UR8, R12 ;  /* 0x000000000c0872ca */ /* 0x000fe200000e0000 */
[----:B------:R-:W-:Y:S01]  /*f670*/  VIADD R3, R3, 0x1 ;  /* 0x0000000103037836 */ /* 0x000fe20000000000 */
[----:B------:R-:W-:Y:S01]  /*f680*/  R2UR UR12, R6 ;  /* 0x00000000060c72ca */ /* 0x000fe200000e0000 */
[----:B------:R-:W-:Y:S01]  /*f690*/  UIADD3.X UR31, URZ, UR27, URZ, UP1, !UPT ;  /* 0x0000001b3f1f7290 */ /* 0x000fe20008ffe43f */
[----:B------:R-:W-:Y:S01]  /*f6a0*/  R2UR UR21, R10 ;  /* 0x000000000a1572ca */ /* 0x000fe200000e0000 */
[----:B------:R-:W-:Y:S01]  /*f6b0*/  UMOV UR22, 0x30000 ;  /* 0x0003000000167882 */ /* 0x000fe20000000000 */
[----:B------:R-:W-:Y:S01]  /*f6c0*/  ISETP.GT.AND P1, PT, R15, 0x1, PT ;  /* 0x000000010f00780c */ /* 0x000fe20003f24270 */
[----:B------:R-:W-:Y:S01]  /*f6d0*/  UMOV UR16, 0x0 ;  /* 0x0000000000107882 */ /* 0x000fe20000000000 */
[----:B------:R-:W-:Y:S01]  /*f6e0*/  UMOV UR17, 0x10000000 ;  /* 0x1000000000117882 */ /* 0x000fe20000000000 */
[----:B------:R-:W-:Y:S01]  /*f6f0*/  ISETP.NE.AND P0, PT, R3, 0x9, PT ;  /* 0x000000090300780c */ /* 0x000fe20003f05270 */
[----:B------:R-:W-:Y:S01]  /*f700*/  VIADD R14, R14, 0x40 ;  /* 0x000000400e0e7836 */ /* 0x000fe20000000000 */
[----:B------:R-:W-:-:S02]  /*f710*/  UIADD3 UR7, UR7, 0x180, URZ ;  /* 0x0000018007077890 */ /* 0x000fc4000fffe03f */
[----:B------:R-:W-:Y:S01]  /*f720*/  UIADD3 UR19, UR8, 0x12180, URZ ;  /* 0x0001218008137890 */ /* 0x000fe2000fffe03f */
[----:B------:R-:W-:Y:S02]  /*f730*/  SEL R5, RZ, 0x1, P0 ;  /* 0x00000001ff057807 */ /* 0x000fe40000000000 */
[----:B------:R-:W-:Y:S02]  /*f740*/  SEL R3, R3, RZ, P0 ;  /* 0x000000ff03037207 */ /* 0x000fe40000000000 */
[----:B------:R-:W-:Y:S01]  /*f750*/  UMOV UR8, UR7 ;  /* 0x0000000700087c82 */ /* 0x000fe20008000000 */
[----:B------:R-:W-:Y:S01]  /*f760*/  LOP3.LUT R2, R2, R5, RZ, 0x3c, !PT ;  /* 0x0000000502027212 */ /* 0x000fe200078e3cff */
[----:B------:R0:W-:Y:S02]  /*f770*/  UTMALDG.3D.MULTICAST [UR8], [UR14], UR22, desc[UR16] ;  /* 0x000010080e0073b4 */ /* 0x0001e40008011816 */
[----:B0-----:R-:W-:Y:S01]  /*f780*/  UMOV UR8, UR19 ;  /* 0x0000001300087c82 */ /* 0x001fe20008000000 */
[----:B------:R-:W-:-:S02]  /*f790*/  UMOV UR11, UR21 ;  /* 0x00000015000b7c82 */ /* 0x000fc40008000000 */
[----:B------:R0:W-:Y:S02]  /*f7a0*/  UTMALDG.3D [UR8], [UR30], desc[UR16] ;  /* 0x000010081e0075b4 */ /* 0x0001e40008011000 */
[----:B0-----:R-:W-:Y:S05]  /*f7b0*/  @P1 BRA `(.L_x_310) ;  /* 0xfffffffc00381947 */ /* 0x001fea000383ffff */
.L_x_307:
[----:B------:R-:W-:Y:S05]  /*f7c0*/  BSYNC B1 ;  /* 0x0000000000017941 */ /* 0x000fea0003800000 */
.L_x_306:
[----:B------:R-:W2:Y:S01]  /*f7d0*/  LDL.LU R17, [R1+0x7c] ;  /* 0x00007c0001117983 */ /* 0x000ea20000300800 */
[----:B------:R-:W-:Y:S01]  /*f7e0*/  LOP3.LUT P1, RZ, R11, 0xff, RZ, 0xc0, !PT ;  /* 0x000000ff0bff7812 */ /* 0x000fe2000782c0ff */
[----:B------:R-:W-:Y:S01]  /*f7f0*/  VIADD R4, R9, UR20 ;  /* 0x0000001409047c36 */ /* 0x000fe20008000000 */
[----:B------:R-:W-:Y:S01]  /*f800*/  ULDC.64 UR8, c[0x0][0x650] ;  /* 0x0001940000087ab9 */ /* 0x000fe20000000a00 */
[----:B------:R-:W3:Y:S01]  /*f810*/  LDL.LU R16, [R1+0x80] ;  /* 0x0000800001107983 */ /* 0x000ee20000300800 */
[----:B------:R-:W-:Y:S01]  /*f820*/  IMAD.U32 R6, RZ, RZ, UR20 ;  /* 0x00000014ff067e24 */ /* 0x000fe2000f8e00ff */
[----:B------:R-:W-:Y:S01]  /*f830*/  UISETP.GE.U32.AND UP0, UPT, UR20, 0x9, UPT ;  /* 0x000000091400788c */ /* 0x000fe2000bf06070 */
[----:B------:R-:W-:Y:S01]  /*f840*/  ISETP.GT.U32.AND P0, PT, R4, 0x8, PT ;  /* 0x000000080400780c */ /* 0x000fe20003f04070 */
[----:B------:R-:W-:Y:S01]  /*f850*/  BSSY B1, `(.L_x_311) ;  /* 0x000006d000017945 */ /* 0x000fe20003800000 */
[----:B------:R-:W-:Y:S01]  /*f860*/  IMAD.MOV.U32 R7, RZ, RZ, -0x1 ;  /* 0xffffffffff077424 */ /* 0x000fe200078e00ff */
[----:B------:R-:W-:-:S02]  /*f870*/  PRMT R11, RZ, 0x7610, R11 ;  /* 0x00007610ff0b7816 */ /* 0x000fc4000000000b */
[----:B------:R-:W-:Y:S01]  /*f880*/  ISETP.LT.U32.AND P0, PT, R6, 0x9, P0 ;  /* 0x000000090600780c */ /* 0x000fe20000701070 */
[----:B------:R-:W-:Y:S01]  /*f890*/  IMAD.MOV.U32 R6, RZ, RZ, -0x1 ;  /* 0xffffffffff067424 */ /* 0x000fe200078e00ff */
[----:B------:R-:W0:Y:S01]  /*f8a0*/  @P1 S2R R8, SR_CgaCtaId ;  /* 0x0000000000081919 */ /* 0x000e220000008800 */
[----:B------:R-:W-:Y:S02]  /*f8b0*/  @P1 MOV R3, 0x400 ;  /* 0x0000040000031802 */ /* 0x000fe40000000f00 */
[----:B------:R-:W-:Y:S02]  /*f8c0*/  PLOP3.LUT P2, PT, PT, PT, UP0, 0x80, 0x0 ;  /* 0x000000000000781c */ /* 0x000fe40003f4f008 */
[----:B0-----:R-:W-:Y:S01]  /*f8d0*/  @P1 LEA R5, R8, R3, 0x18 ;  /* 0x0000000308051211 */ /* 0x001fe200078ec0ff */
[----:B------:R-:W-:-:S03]  /*f8e0*/  IMAD.WIDE.U32 R2, R4, 0x38e38e39, RZ ;  /* 0x38e38e3904027825 */ /* 0x000fc600078e00ff */
[----:B------:R0:W-:Y:S01]  /*f8f0*/  @P1 SYNCS.ARRIVE.TRANS64.A1T0 RZ, [R5+URZ+0xa8], RZ ;  /* 0x0000a8ff05ff19a7 */ /* 0x0001e2000810003f */
[----:B------:R-:W-:Y:S02]  /*f900*/  PRMT R2, RZ, 0x7610, R2 ;  /* 0x00007610ff027816 */ /* 0x000fe40000000002 */
[----:B0-----:R-:W-:Y:S02]  /*f910*/  SHF.R.U32.HI R5, RZ, 0x1, R3 ;  /* 0x00000001ff057819 */ /* 0x001fe40000011603 */
[----:B------:R-:W-:-:S03]  /*f920*/  SEL R3, RZ, 0x1, !P0 ;  /* 0x00000001ff037807 */ /* 0x000fc60004000000 */
[----:B------:R-:W-:Y:S01]  /*f930*/  IMAD R9, R5, -0x9, R4 ;  /* 0xfffffff705097824 */ /* 0x000fe200078e0204 */
[----:B------:R-:W-:-:S04]  /*f940*/  LOP3.LUT R0, R0, R3, RZ, 0x3c, !PT ;  /* 0x0000000300007212 */ /* 0x000fc800078e3cff */
[----:B------:R-:W-:Y:S01]  /*f950*/  @P2 LOP3.LUT R0, R0, 0x1, R5, 0x78, !PT ;  /* 0x0000000100002812 */ /* 0x000fe200078e7805 */
[----:B------:R-:W-:Y:S01]  /*f960*/  IMAD.MOV.U32 R5, RZ, RZ, -0x1 ;  /* 0xffffffffff057424 */ /* 0x000fe200078e00ff */
[----:B---3--:R-:W-:-:S04]  /*f970*/  IADD3 R16, P1, R16, UR24, RZ ;  /* 0x0000001810107c10 */ /* 0x008fc8000ff3e0ff */
[----:B--2---:R-:W-:Y:S01]  /*f980*/  IADD3.X R17, R17, UR18, RZ, P1, !PT ;  /* 0x0000001211117c10 */ /* 0x004fe20008ffe4ff */
[----:B------:R0:W-:Y:S01]  /*f990*/  STL [R1+0x80], R16 ;  /* 0x0000801001007387 */ /* 0x0001e20000100800 */
[----:B------:R-:W-:-:S03]  /*f9a0*/  ISETP.GE.U32.AND P0, PT, R16, UR8, PT ;  /* 0x0000000810007c0c */ /* 0x000fc6000bf06070 */
[----:B------:R0:W-:Y:S01]  /*f9b0*/  STL [R1+0x7c], R17 ;  /* 0x00007c1101007387 */ /* 0x0001e20000100800 */
[----:B------:R-:W-:-:S13]  /*f9c0*/  ISETP.GE.U32.AND.EX P0, PT, R17, UR9, PT, P0 ;  /* 0x0000000911007c0c */ /* 0x000fda000bf06100 */
[----:B0-----:R-:W-:Y:S05]  /*f9d0*/  @P0 BRA `(.L_x_312) ;  /* 0x0000000400500947 */ /* 0x001fea0003800000 */
[----:B------:R-:W-:Y:S01]  /*f9e0*/  ULDC.64 UR8, c[0x0][0x628] ;  /* 0x00018a0000087ab9 */ /* 0x000fe20000000a00 */
[----:B------:R-:W0:Y:S01]  /*f9f0*/  S2R R12, SR_CTAID.X ;  /* 0x00000000000c7919 */ /* 0x000e220000002500 */
[----:B------:R-:W-:Y:S01]  /*fa00*/  ISETP.NE.U32.AND P0, PT, RZ, UR8, PT ;  /* 0x00000008ff007c0c */ /* 0x000fe2000bf05070 */
[----:B------:R-:W-:Y:S01]  /*fa10*/  ULDC UR10, c[0x0][0x630] ;  /* 0x00018c00000a7ab9 */ /* 0x000fe20000000800 */
[----:B------:R-:W-:Y:S01]  /*fa20*/  IMAD.MOV.U32 R2, RZ, RZ, R16 ;  /* 0x000000ffff027224 */ /* 0x000fe200078e0010 */
[----:B------:R-:W1:Y:S01]  /*fa30*/  S2R R10, SR_CTAID.Y ;  /* 0x00000000000a7919 */ /* 0x000e620000002600 */
[----:B------:R-:W-:Y:S01]  /*fa40*/  ISETP.NE.AND.EX P0, PT, RZ, UR9, PT, P0 ;  /* 0x00000009ff007c0c */ /* 0x000fe2000bf05300 */
[----:B------:R-:W-:-:S12]  /*fa50*/  IMAD.MOV.U32 R3, RZ, RZ, R17 ;  /* 0x000000ffff037224 */ /* 0x000fd800078e0011 */
[----:B------:R-:W-:Y:S05]  /*fa60*/  @!P0 BRA `(.L_x_313) ;  /* 0x0000000000288947 */ /* 0x000fea0003800000 */
[----:B------:R-:W-:Y:S02]  /*fa70*/  ULDC UR7, c[0x0][0x634] ;  /* 0x00018d0000077ab9 */ /* 0x000fe40000000800 */
[----:B------:R-:W-:-:S05]  /*fa80*/  IADD3 R7, P0, R16, UR7, RZ ;  /* 0x0000000710077c10 */ /* 0x000fca000ff1e0ff */
[----:B------:R-:W-:-:S04]  /*fa90*/  IMAD.X R13, RZ, RZ, R17, P0 ;  /* 0x000000ffff0d7224 */ /* 0x000fc800000e0611 */
[----:B------:R-:W-:-:S04]  /*faa0*/  IMAD.WIDE.U32 R4, R13, UR8, RZ ;  /* 0x000000080d047c25 */ /* 0x000fc8000f8e00ff */
[----:B------:R-:W-:-:S04]  /*fab0*/  IMAD.WIDE.U32 R4, P0, R7, UR9, R4 ;  /* 0x0000000907047c25 */ /* 0x000fc8000f800004 */
[----:B------:R-:W-:-:S04]  /*fac0*/  IMAD.WIDE.U32 R6, R7, UR8, RZ ;  /* 0x0000000807067c25 */ /* 0x000fc8000f8e00ff */
[----:B------:R-:W-:Y:S01]  /*fad0*/  IMAD.X R3, RZ, RZ, RZ, P0 ;  /* 0x000000ffff037224 */ /* 0x000fe200000e06ff */
[----:B------:R-:W-:Y:S01]  /*fae0*/  IADD3 RZ, P0, R7, R4, RZ ;  /* 0x0000000407ff7210 */ /* 0x000fe20007f1e0ff */
[----:B------:R-:W-:-:S04]  /*faf0*/  IMAD.MOV.U32 R2, RZ, RZ, R5 ;  /* 0x000000ffff027224 */ /* 0x000fc800078e0005 */
[----:B------:R-:W-:-:S08]  /*fb00*/  IMAD.WIDE.U32.X R2, R13, UR9, R2, P0 ;  /* 0x000000090d027c25 */ /* 0x000fd000080e0402 */
.L_x_313:
[--C-:B------:R-:W-:Y:S01]  /*fb10*/  SHF.R.U64 R6, R2, UR10, R3.reuse ;  /* 0x0000000a02067c19 */ /* 0x100fe20008001203 */
[----:B------:R-:W-:Y:S01]  /*fb20*/  ULDC.64 UR8, c[0x0][0x620] ;  /* 0x0001880000087ab9 */ /* 0x000fe20000000a00 */
[----:B------:R-:W-:Y:S01]  /*fb30*/  SHF.R.U32.HI R2, RZ, UR10, R3 ;  /* 0x0000000aff027c19 */ /* 0x000fe20008011603 */
[----:B------:R-:W-:Y:S01]  /*fb40*/  IMAD.MOV.U32 R3, RZ, RZ, R17 ;  /* 0x000000ffff037224 */ /* 0x000fe200078e0011 */
[----:B------:R-:W-:Y:S01]  /*fb50*/  IADD3 R5, P0, RZ, -R6, RZ ;  /* 0x80000006ff057210 */ /* 0x000fe20007f1e0ff */
[----:B------:R-:W-:Y:S01]  /*fb60*/  ULDC UR7, c[0x0][0x150] ;  /* 0x0000540000077ab9 */ /* 0x000fe20000000800 */
[----:B0-----:R-:W-:Y:S01]  /*fb70*/  I2FP.F32.U32 R7, R12 ;  /* 0x0000000c00077245 */ /* 0x001fe20000201000 */
[----:B------:R-:W0:Y:S01]  /*fb80*/  LDC R19, c[0x0][0x144] ;  /* 0x00005100ff137b82 */ /* 0x000e220000000800 */
[----:B------:R-:W-:Y:S01]  /*fb90*/  ULDC.64 UR10, c[0x0][0x640] ;  /* 0x00019000000a7ab9 */ /* 0x000fe20000000a00 */
[----:B------:R-:W-:Y:S01]  /*fba0*/  IMAD.X R2, RZ, RZ, ~R2, P0 ;  /* 0x000000ffff027224 */ /* 0x000fe200000e0e02 */
[----:B------:R-:W-:-:S03]  /*fbb0*/  ISETP.NE.U32.AND P0, PT, RZ, UR10, PT ;  /* 0x0000000aff007c0c */ /* 0x000fc6000bf05070 */
[----:B------:R-:W-:Y:S01]  /*fbc0*/  IMAD R4, R2, UR8, RZ ;  /* 0x0000000802047c24 */ /* 0x000fe2000f8e02ff */
[----:B------:R-:W-:Y:S01]  /*fbd0*/  ISETP.NE.AND.EX P0, PT, RZ, UR11, PT, P0 ;  /* 0x0000000bff007c0c */ /* 0x000fe2000bf05300 */
[----:B------:R-:W-:Y:S01]  /*fbe0*/  IMAD.MOV.U32 R2, RZ, RZ, R16 ;  /* 0x000000ffff027224 */ /* 0x000fe200078e0010 */
[----:B------:R-:W2:Y:S03]  /*fbf0*/  LDC R13, c[0x0][0x148] ;  /* 0x00005200ff0d7b82 */ /* 0x000ea60000000800 */
[----:B------:R-:W-:Y:S01]  /*fc00*/  IMAD.WIDE.U32 R2, R5, UR8, R2 ;  /* 0x0000000805027c25 */ /* 0x000fe2000f8e0002 */
[----:B------:R-:W-:-:S03]  /*fc10*/  ULDC UR8, c[0x0][0x154] ;  /* 0x0000550000087ab9 */ /* 0x000fc60000000800 */
[----:B------:R-:W-:Y:S02]  /*fc20*/  IMAD R5, R5, UR9, R4 ;  /* 0x0000000905057c24 */ /* 0x000fe4000f8e0204 */
[----:B------:R-:W-:Y:S01]  /*fc30*/  FMUL R4, R7, UR7 ;  /* 0x0000000707047c20 */ /* 0x000fe20008400000 */
[----:B------:R-:W-:Y:S01]  /*fc40*/  ULDC UR7, c[0x0][0x618] ;  /* 0x0001860000077ab9 */ /* 0x000fe20000000800 */
[----:B------:R-:W-:Y:S01]  /*fc50*/  ULDC UR9, c[0x0][0x608] ;  /* 0x0001820000097ab9 */ /* 0x000fe20000000800 */
[----:B------:R-:W-:-:S03]  /*fc60*/  IMAD.IADD R3, R3, 0x1, R5 ;  /* 0x0000000103037824 */ /* 0x000fc600078e0205 */
[----:B------:R-:W3:Y:S02]  /*fc70*/  F2I.U32.TRUNC.NTZ R4, R4 ;  /* 0x0000000400047305 */ /* 0x000ee4000020f000 */
[----:B------:R-:W-:Y:S02]  /*fc80*/  SHF.R.U64 R7, R2, UR7, R3 ;  /* 0x0000000702077c19 */ /* 0x000fe40008001203 */
[----:B-1----:R-:W-:-:S05]  /*fc90*/  I2FP.F32.U32 R2, R10 ;  /* 0x0000000a00027245 */ /* 0x002fca0000201000 */
[----:B------:R-:W-:Y:S01]  /*fca0*/  FMUL R5, R2, UR8 ;  /* 0x0000000802057c20 */ /* 0x000fe20008400000 */
[----:B------:R-:W-:Y:S01]  /*fcb0*/  SHF.R.U32.HI R2, RZ, UR7, R3 ;  /* 0x00000007ff027c19 */ /* 0x000fe20008011603 */
[----:B------:R-:W-:Y:S02]  /*fcc0*/  ULDC UR7, c[0x0][0x658] ;  /* 0x0001960000077ab9 */ /* 0x000fe40000000800 */
[----:B------:R1:W4:Y:S01]  /*fcd0*/  F2I.U32.TRUNC.NTZ R16, R5 ;  /* 0x0000000500107305 */ /* 0x000322000020f000 */
[----:B------:R-:W-:Y:S01]  /*fce0*/  SHF.R.U64 R15, R7, UR9, R2 ;  /* 0x00000009070f7c19 */ /* 0x000fe20008001202 */
[----:B---3--:R-:W-:Y:S01]  /*fcf0*/  IMAD.MOV R4, RZ, RZ, -R4 ;  /* 0x000000ffff047224 */ /* 0x008fe200078e0a04 */
[----:B------:R-:W-:-:S03]  /*fd00*/  SHF.R.U32.HI R2, RZ, UR9, R2 ;  /* 0x00000009ff027c19 */ /* 0x000fc60008011602 */
[----:B0-----:R-:W-:Y:S01]  /*fd10*/  IMAD R12, R19, R4, R12 ;  /* 0x00000004130c7224 */ /* 0x001fe200078e020c */
[--C-:B------:R-:W-:Y:S02]  /*fd20*/  SHF.R.U64 R14, R15, UR7, R2.reuse ;  /* 0x000000070f0e7c19 */ /* 0x100fe40008001202 */
[----:B------:R-:W-:-:S03]  /*fd30*/  SHF.R.U32.HI R17, RZ, UR7, R2 ;  /* 0x00000007ff117c19 */ /* 0x000fc60008011602 */
[----:B------:R-:W-:Y:S02]  /*fd40*/  IMAD.MOV.U32 R2, RZ, RZ, R14 ;  /* 0x000000ffff027224 */ /* 0x000fe400078e000e */
[----:B------:R-:W-:Y:S01]  /*fd50*/  IMAD.MOV.U32 R3, RZ, RZ, R17 ;  /* 0x000000ffff037224 */ /* 0x000fe200078e0011 */
[----:B-12-4-:R-:W-:Y:S06]  /*fd60*/  @!P0 BRA `(.L_x_314) ;  /* 0x0000000000288947 */ /* 0x016fec0003800000 */
[----:B------:R-:W-:Y:S02]  /*fd70*/  ULDC UR7, c[0x0][0x64c] ;  /* 0x0001930000077ab9 */ /* 0x000fe40000000800 */
[----:B------:R-:W-:-:S05]  /*fd80*/  IADD3 R3, P0, R14, UR7, RZ ;  /* 0x000000070e037c10 */ /* 0x000fca000ff1e0ff */
[----:B------:R-:W-:-:S04]  /*fd90*/  IMAD.X R17, RZ, RZ, R17, P0 ;  /* 0x000000ffff117224 */ /* 0x000fc800000e0611 */
[----:B------:R-:W-:-:S04]  /*fda0*/  IMAD.WIDE.U32 R4, R17, UR10, RZ ;  /* 0x0000000a11047c25 */ /* 0x000fc8000f8e00ff */
[----:B------:R-:W-:-:S04]  /*fdb0*/  IMAD.WIDE.U32 R4, P0, R3, UR11, R4 ;  /* 0x0000000b03047c25 */ /* 0x000fc8000f800004 */
[----:B------:R-:W-:-:S04]  /*fdc0*/  IMAD.WIDE.U32 R2, R3, UR10, RZ ;  /* 0x0000000a03027c25 */ /* 0x000fc8000f8e00ff */
[----:B------:R-:W-:Y:S01]  /*fdd0*/  IMAD.MOV.U32 R2, RZ, RZ, R5 ;  /* 0x000000ffff027224 */ /* 0x000fe200078e0005 */
[----:B------:R-:W-:Y:S01]  /*fde0*/  IADD3 RZ, P1, R3, R4, RZ ;  /* 0x0000000403ff7210 */ /* 0x000fe20007f3e0ff */
[----:B------:R-:W-:-:S04]  /*fdf0*/  IMAD.X R3, RZ, RZ, RZ, P0 ;  /* 0x000000ffff037224 */ /* 0x000fc800000e06ff */
[----:B------:R-:W-:-:S08]  /*fe00*/  IMAD.WIDE.U32.X R2, R17, UR11, R2, P1 ;  /* 0x0000000b11027c25 */ /* 0x000fd000088e0402 */
.L_x_314:
[----:B------:R-:W-:Y:S01]  /*fe10*/  ULDC UR7, c[0x0][0x648] ;  /* 0x0001920000077ab9 */ /* 0x000fe20000000800 */
[----:B------:R-:W-:Y:S01]  /*fe20*/  LOP3.LUT R15, R15, UR6, RZ, 0xc0, !PT ;  /* 0x000000060f0f7c12 */ /* 0x000fe2000f8ec0ff */
[----:B------:R-:W-:Y:S01]  /*fe30*/  IMAD.MOV R16, RZ, RZ, -R16 ;  /* 0x000000ffff107224 */ /* 0x000fe200078e0a10 */
[----:B------:R-:W-:Y:S01]  /*fe40*/  SHF.R.U64 R2, R2, UR7, R3 ;  /* 0x0000000702027c19 */ /* 0x000fe20008001203 */
[----:B------:R-:W-:Y:S01]  /*fe50*/  ULDC UR7, c[0x0][0x638] ;  /* 0x00018e0000077ab9 */ /* 0x000fe20000000800 */
[----:B------:R-:W-:Y:S01]  /*fe60*/  LOP3.LUT R7, R7, UR4, RZ, 0xc0, !PT ;  /* 0x0000000407077c12 */ /* 0x000fe2000f8ec0ff */
[----:B------:R-:W-:Y:S01]  /*fe70*/  @P3 IMAD R12, R13, R16, R10 ;  /* 0x000000100d0c3224 */ /* 0x000fe200078e020a */
[----:B------:R-:W-:Y:S01]  /*fe80*/  ULDC UR8, c[0x0][0x610] ;  /* 0x0001840000087ab9 */ /* 0x000fe20000000800 */
[----:B------:R-:W-:Y:S02]  /*fe90*/  IMAD.MOV R3, RZ, RZ, -R2 ;  /* 0x000000ffff037224 */ /* 0x000fe400078e0a02 */
[----:B------:R-:W-:-:S02]  /*fea0*/  IMAD R5, R2, UR5, R15 ;  /* 0x0000000502057c24 */ /* 0x000fc4000f8e020f */
[----:B------:R-:W-:Y:S01]  /*feb0*/  IMAD R14, R3, UR7, R14 ;  /* 0x00000007030e7c24 */ /* 0x000fe2000f8e020e */
[----:B------:R-:W-:Y:S01]  /*fec0*/  ULDC UR7, c[0x0][0x600] ;  /* 0x0001800000077ab9 */ /* 0x000fe20000000800 */
[----:B------:R-:W-:Y:S02]  /*fed0*/  IMAD R5, R5, UR8, R12 ;  /* 0x0000000805057c24 */ /* 0x000fe4000f8e020c */
[----:B------:R-:W-:Y:S02]  /*fee0*/  IMAD R14, R14, UR7, R7 ;  /* 0x000000070e0e7c24 */ /* 0x000fe4000f8e0207 */
[----:B------:R-:W-:-:S03]  /*fef0*/  IMAD.MOV.U32 R2, RZ, RZ, 0x1 ;  /* 0x00000001ff027424 */ /* 0x000fc600078e00ff */
[----:B------:R-:W-:Y:S02]  /*ff00*/  SEL R7, R14, R5, !P3 ;  /* 0x000000050e077207 */ /* 0x000fe40005800000 */
[----:B------:R-:W-:-:S07]  /*ff10*/  SEL R5, R5, R14, !P3 ;  /* 0x0000000e05057207 */ /* 0x000fce0005800000 */
.L_x_312:
[----:B------:R-:W-:Y:S05]  /*ff20*/  BSYNC B1 ;  /* 0x0000000000017941 */ /* 0x000fea0003800000 */
.L_x_311:
[----:B------:R-:W-:-:S13]  /*ff30*/  LOP3.LUT P0, RZ, R2, 0xff, RZ, 0xc0, !PT ;  /* 0x000000ff02ff7812 */ /* 0x000fda000780c0ff */
[----:B------:R-:W-:Y:S05]  /*ff40*/  @P0 BRA `(.L_x_315) ;  /* 0xfffffff4001c0947 */ /* 0x000fea000383ffff */
[----:B------:R-:W-:Y:S05]  /*ff50*/  BSYNC B0 ;  /* 0x0000000000007941 */ /* 0x000fea0003800000 */
.L_x_304:
[----:B------:R-:W-:-:S03]  /*ff60*/  UMOV UR7, 0xffffffff ;  /* 0xffffffff00077882 */ /* 0x000fc60000000000 */
[----:B------:R-:W-:Y:S05]  /*ff70*/  BRA.DIV UR7, `(.L_x_316) ;  /* 0x0000000607dc7947 */ /* 0x000fea000b800000 */
[----:B------:R-:W-:-:S13]  /*ff80*/  ELECT P0, URZ, PT ;  /* 0x00000000003f782f */ /* 0x000fda0003800000 */
.L_x_335:
[----:B------:R-:W-:Y:S04]  /*ff90*/  BSSY B0, `(.L_x_317) ;  /* 0x0000059000007945 */ /* 0x000fe80003800000 */
[----:B------:R-:W-:Y:S05]  /*ffa0*/  @!P0 BRA `(.L_x_318) ;  /* 0x00000004005c8947 */ /* 0x000fea0003800000 */
[----:B------:R-:W-:-:S04]  /*ffb0*/  ULOP3.LUT UR7, UR13, 0x2, URZ, 0xfc, !UPT ;  /* 0x000000020d077892 */ /* 0x000fc8000f8efc3f */
[----:B------:R-:W-:-:S06]  /*ffc0*/  UISETP.NE.AND UP0, UPT, UR7, 0x3, UPT ;  /* 0x000000030700788c */ /* 0x000fcc000bf05270 */
[----:B------:R-:W-:-:S13]  /*ffd0*/  PLOP3.LUT P0, PT, PT, PT, UP0, 0x80, 0x0 ;  /* 0x000000000000781c */ /* 0x000fda0003f0f008 */
[----:B------:R-:W-:Y:S05]  /*ffe0*/  @!P0 BRA `(.L_x_319) ;  /* 0x0000000000048947 */ /* 0x000fea0003800000 */
[----:B------:R-:W-:Y:S01]  /*fff0*/  BPT.TRAP 0x1 ;  /* 0x000000040000795c */ /* 0x000fe20000300000 */
.L_x_319:
[----:B------:R-:W0:Y:S01]  /*10000*/  S2R R3, SR_CgaCtaId ;  /* 0x0000000000037919 */ /* 0x000e220000008800 */
[----:B------:R-:W-:Y:S02]  /*10010*/  MOV R2, 0x400 ;  /* 0x0000040000027802 */ /* 0x000fe40000000f00 */
[----:B------:R-:W-:Y:S02]  /*10020*/  SHF.L.U32 R4, R0, 0x1f, RZ ;  /* 0x0000001f00047819 */ /* 0x000fe400000006ff */
[----:B0-----:R-:W-:-:S05]  /*10030*/  LEA R2, R3, R2, 0x18 ;  /* 0x0000000203027211 */ /* 0x001fca00078ec0ff */
[----:B------:R-:W-:-:S04]  /*10040*/  VIADD R2, R2, 0x48 ;  /* 0x0000004802027836 */ /* 0x000fc80000000000 */
[C---:B------:R-:W-:Y:S02]  /*10050*/  IMAD R7, R9.reuse, 0x8, R2 ;  /* 0x0000000809077824 */ /* 0x040fe400078e0202 */
[----:B------:R-:W-:Y:S02]  /*10060*/  VIADD R9, R9, 0x1 ;  /* 0x0000000109097836 */ /* 0x000fe40000000000 */
[----:B------:R-:W0:Y:S03]  /*10070*/  SYNCS.PHASECHK.TRANS64.TRYWAIT P0, [R7+URZ], R4 ;  /* 0x00000004070075a7 */ /* 0x000e26000800017f */
[----:B------:R-:W-:-:S04]  /*10080*/  ISETP.NE.AND P1, PT, R9, 0x9, PT ;  /* 0x000000090900780c */ /* 0x000fc80003f25270 */
[----:B------:R-:W-:Y:S02]  /*10090*/  SEL R3, RZ, 0x1, P1 ;  /* 0x00000001ff037807 */ /* 0x000fe40000800000 */
[----:B------:R-:W-:Y:S02]  /*100a0*/  SEL R9, R9, RZ, P1 ;  /* 0x000000ff09097207 */ /* 0x000fe40000800000 */
[----:B------:R-:W-:-:S03]  /*100b0*/  LOP3.LUT R6, R0, R3, RZ, 0x3c, !PT ;  /* 0x0000000300067212 */ /* 0x000fc600078e3cff */
[----:B------:R-:W-:Y:S01]  /*100c0*/  IMAD R8, R9, 0x8, R2 ;  /* 0x0000000809087824 */ /* 0x000fe200078e0202 */
[----:B------:R-:W-:Y:S01]  /*100d0*/  SHF.L.U32 R5, R6, 0x1f, RZ ;  /* 0x0000001f06057819 */ /* 0x000fe200000006ff */
[----:B0-----:R-:W-:Y:S06]  /*100e0*/  @!P0 BRA `(.L_x_320) ;  /* 0x0000000400a08947 */ /* 0x001fec0003800000 */
.L_x_336:
[----:B------:R-:W1:Y:S01]  /*100f0*/  SYNCS.PHASECHK.TRANS64.TRYWAIT P0, [R8+URZ], R5 ;  /* 0x00000005080075a7 */ /* 0x000e62000800017f */
[----:B------:R-:W-:-:S05]  /*10100*/  VIADD R0, R9, 0x1 ;  /* 0x0000000109007836 */ /* 0x000fca0000000000 */
[----:B------:R-:W-:-:S04]  /*10110*/  ISETP.NE.AND P1, PT, R0, 0x9, PT ;  /* 0x000000090000780c */ /* 0x000fc80003f25270 */
[----:B------:R-:W-:Y:S02]  /*10120*/  SEL R3, RZ, 0x1, P1 ;  /* 0x00000001ff037807 */ /* 0x000fe40000800000 */
[----:B0-----:R-:W-:Y:S02]  /*10130*/  SEL R7, R0, RZ, P1 ;  /* 0x000000ff00077207 */ /* 0x001fe40000800000 */
[----:B------:R-:W-:-:S03]  /*10140*/  LOP3.LUT R6, R6, R3, RZ, 0x3c, !PT ;  /* 0x0000000306067212 */ /* 0x000fc600078e3cff */
[----:B------:R-:W-:Y:S01]  /*10150*/  IMAD R9, R7, 0x8, R2 ;  /* 0x0000000807097824 */ /* 0x000fe200078e0202 */
[----:B------:R-:W-:Y:S01]  /*10160*/  SHF.L.U32 R4, R6, 0x1f, RZ ;  /* 0x0000001f06047819 */ /* 0x000fe200000006ff */
[----:B-1----:R-:W-:Y:S06]  /*10170*/  @!P0 BRA `(.L_x_321) ;  /* 0x0000000400908947 */ /* 0x002fec0003800000 */
.L_x_337:
[----:B------:R-:W1:Y:S01]  /*10180*/  SYNCS.PHASECHK.TRANS64.TRYWAIT P0, [R9+URZ], R4 ;  /* 0x00000004090075a7 */ /* 0x000e62000800017f */
[----:B------:R-:W-:-:S05]  /*10190*/  VIADD R0, R7, 0x1 ;  /* 0x0000000107007836 */ /* 0x000fca0000000000 */
[----:B------:R-:W-:-:S04]  /*101a0*/  ISETP.NE.AND P1, PT, R0, 0x9, PT ;  /* 0x000000090000780c */ /* 0x000fc80003f25270 */
[----:B------:R-:W-:Y:S02]  /*101b0*/  SEL R3, RZ, 0x1, P1 ;  /* 0x00000001ff037807 */ /* 0x000fe40000800000 */
[----:B------:R-:W-:Y:S02]  /*101c0*/  SEL R7, R0, RZ, P1 ;  /* 0x000000ff00077207 */ /* 0x000fe40000800000 */
[----:B------:R-:W-:-:S03]  /*101d0*/  LOP3.LUT R6, R6, R3, RZ, 0x3c, !PT ;  /* 0x0000000306067212 */ /* 0x000fc600078e3cff */
[----:B0-----:R-:W-:Y:S01]  /*101e0*/  IMAD R8, R7, 0x8, R2 ;  /* 0x0000000807087824 */ /* 0x001fe200078e0202 */
[----:B------:R-:W-:Y:S01]  /*101f0*/  SHF.L.U32 R5, R6, 0x1f, RZ ;  /* 0x0000001f06057819 */ /* 0x000fe200000006ff */
[----:B-1----:R-:W-:Y:S06]  /*10200*/  @!P0 BRA `(.L_x_322) ;  /* 0x0000000400808947 */ /* 0x002fec0003800000 */
.L_x_338:
        /* <DEDUP_REMOVED lines=9> */
.L_x_339:
        /* <DEDUP_REMOVED lines=9> */
.L_x_340:
        /* <DEDUP_REMOVED lines=9> */
.L_x_341:
[----:B------:R-:W1:Y:S01]  /*103c0*/  SYNCS.PHASECHK.TRANS64.TRYWAIT P0, [R9+URZ], R4 ;  /* 0x00000004090075a7 */ /* 0x000e62000800017f */
[----:B------:R-:W-:-:S05]  /*103d0*/  VIADD R0, R7, 0x1 ;  /* 0x0000000107007836 */ /* 0x000fca0000000000 */
[----:B------:R-:W-:-:S04]  /*103e0*/  ISETP.NE.AND P1, PT, R0, 0x9, PT ;  /* 0x000000090000780c */ /* 0x000fc80003f25270 */
[----:B------:R-:W-:Y:S02]  /*103f0*/  SEL R3, RZ, 0x1, P1 ;  /* 0x00000001ff037807 */ /* 0x000fe40000800000 */
[----:B------:R-:W-:Y:S02]  /*10400*/  SEL R7, R0, RZ, P1 ;  /* 0x000000ff00077207 */ /* 0x000fe40000800000 */
[----:B------:R-:W-:-:S03]  /*10410*/  LOP3.LUT R11, R6, R3, RZ, 0x3c, !PT ;  /* 0x00000003060b7212 */ /* 0x000fc600078e3cff */
[----:B------:R-:W-:Y:S01]  /*10420*/  IMAD R6, R7, 0x8, R2 ;  /* 0x0000000807067824 */ /* 0x000fe200078e0202 */
[----:B0-----:R-:W-:Y:S01]  /*10430*/  SHF.L.U32 R5, R11, 0x1f, RZ ;  /* 0x0000001f0b057819 */ /* 0x001fe200000006ff */
[----:B-1----:R-:W-:Y:S06]  /*10440*/  @!P0 BRA `(.L_x_326) ;  /* 0x0000000400408947 */ /* 0x002fec0003800000 */
.L_x_342:
[----:B------:R-:W1:Y:S01]  /*10450*/  SYNCS.PHASECHK.TRANS64.TRYWAIT P0, [R6+URZ], R5 ;  /* 0x00000005060075a7 */ /* 0x000e62000800017f */
[----:B------:R-:W-:-:S05]  /*10460*/  VIADD R0, R7, 0x1 ;  /* 0x0000000107007836 */ /* 0x000fca0000000000 */
[----:B------:R-:W-:-:S04]  /*10470*/  ISETP.NE.AND P1, PT, R0, 0x9, PT ;  /* 0x000000090000780c */ /* 0x000fc80003f25270 */
[----:B0-----:R-:W-:Y:S02]  /*10480*/  SEL R4, RZ, 0x1, P1 ;  /* 0x00000001ff047807 */ /* 0x001fe40000800000 */
[----:B------:R-:W-:Y:S02]  /*10490*/  SEL R3, R0, RZ, P1 ;  /* 0x000000ff00037207 */ /* 0x000fe40000800000 */
[----:B------:R-:W-:Y:S01]  /*104a0*/  LOP3.LUT R0, R11, R4, RZ, 0x3c, !PT ;  /* 0x000000040b007212 */ /* 0x000fe200078e3cff */
[----:B-1----:R-:W-:Y:S06]  /*104b0*/  @!P0 BRA `(.L_x_327) ;  /* 0x0000000400388947 */ /* 0x002fec0003800000 */
.L_x_343:
[----:B------:R-:W-:Y:S01]  /*104c0*/  IMAD R3, R3, 0x8, R2 ;  /* 0x0000000803037824 */ /* 0x000fe200078e0202 */
[----:B------:R-:W-:-:S07]  /*104d0*/  SHF.L.U32 R0, R0, 0x1f, RZ ;  /* 0x0000001f00007819 */ /* 0x000fce00000006ff */
.L_x_328:
[----:B-1----:R1:W2:Y:S02]  /*104e0*/  SYNCS.PHASECHK.TRANS64.TRYWAIT P0, [R3+URZ], R0 ;  /* 0x00000000030075a7 */ /* 0x0022a4000800017f */
[----:B--2---:R-:W-:Y:S05]  /*104f0*/  @!P0 NANOSLEEP.SYNCS 0x989680 ;  /* 0x009896800000895d */ /* 0x004fea0003900000 */
[----:B------:R-:W2:Y:S02]  /*10500*/  @!P0 SYNCS.PHASECHK.TRANS64 P0, [R3+URZ], R0 ;  /* 0x00000000030085a7 */ /* 0x000ea4000800007f */
[----:B--2---:R-:W-:Y:S05]  /*10510*/  @!P0 BRA `(.L_x_328) ;  /* 0xfffffffc00f08947 */ /* 0x004fea000383ffff */
.L_x_318:
[----:B------:R-:W-:Y:S05]  /*10520*/  BSYNC B0 ;  /* 0x0000000000007941 */ /* 0x000fea0003800000 */
.L_x_317:
[----:B------:R-:W-:Y:S05]  /*10530*/  EXIT ;  /* 0x000000000000794d */ /* 0x000fea0003800000 */
.L_x_22:
[----:B-1----:R-:W-:-:S04]  /*10540*/  IMAD.U32 R3, RZ, RZ, UR6 ;  /* 0x00000006ff037e24 */ /* 0x002fc8000f8e00ff */
[----:B------:R1:W2:Y:S03]  /*10550*/  SYNCS.PHASECHK.TRANS64.TRYWAIT P1, [R3+URZ], R0 ;  /* 0x00000000030075a7 */ /* 0x0002a6000802017f */
[----:B--2---:R-:W-:Y:S05]  /*10560*/  @!P1 NANOSLEEP.SYNCS 0x989680 ;  /* 0x009896800000995d */ /* 0x004fea0003900000 */
[----:B------:R-:W2:Y:S02]  /*10570*/  @!P1 SYNCS.PHASECHK.TRANS64 P1, [R3+URZ], R0 ;  /* 0x00000000030095a7 */ /* 0x000ea4000802007f */
[----:B--2---:R-:W-:Y:S05]  /*10580*/  @!P1 BRA `(.L_x_22) ;  /* 0xfffffffc00ec9947 */ /* 0x004fea000383ffff */
[----:B------:R-:W-:Y:S05]  /*10590*/  BRA `(.L_x_21) ;  /* 0xffffff1800347947 */ /* 0x000fea000383ffff */
.L_x_28:
[----:B-----5:R1:W-:Y:S02]  /*105a0*/  STL [R1+0x8c], R0 ;  /* 0x00008c0001007387 */ /* 0x0203e40000100800 */
[----:B-1----:R-:W-:-:S04]  /*105b0*/  IMAD.U32 R0, RZ, RZ, UR9 ;  /* 0x00000009ff007e24 */ /* 0x002fc8000f8e00ff */
[----:B------:R1:W3:Y:S03]  /*105c0*/  SYNCS.PHASECHK.TRANS64.TRYWAIT P1, [R0+URZ], R229 ;  /* 0x000000e5000075a7 */ /* 0x0002e6000802017f */
[----:B---3--:R-:W-:Y:S05]  /*105d0*/  @!P1 NANOSLEEP.SYNCS 0x989680 ;  /* 0x009896800000995d */ /* 0x008fea0003900000 */
[----:B------:R1:W3:Y:S02]  /*105e0*/  @!P1 SYNCS.PHASECHK.TRANS64 P1, [R0+URZ], R229 ;  /* 0x000000e5000095a7 */ /* 0x0002e4000802007f */
[----:B-1----:R1:W5:Y:S02]  /*105f0*/  LDL.LU R0, [R1+0x8c] ;  /* 0x00008c0001007983 */ /* 0x0023640000300800 */
[----:B-1-3--:R-:W-:Y:S05]  /*10600*/  @!P1 BRA `(.L_x_28) ;  /* 0xfffffffc00e49947 */ /* 0x00afea000383ffff */
[----:B------:R-:W-:Y:S05]  /*10610*/  BRA `(.L_x_27) ;  /* 0xffffff2800a87947 */ /* 0x000fea000383ffff */
.L_x_305:
[----:B------:R-:W-:Y:S01]  /*10620*/  BSSY B1, `(.L_x_329) ;  /* 0x0000006000017945 */ /* 0x000fe20003800000 */
[----:B------:R-:W-:-:S07]  /*10630*/  IMAD.MOV.U32 R2, RZ, RZ, -0x1 ;  /* 0xffffffffff027424 */ /* 0x000fce00078e00ff */
[----:B------:R-:W-:Y:S05]  /*10640*/  WARPSYNC.COLLECTIVE R2, `(.L_x_330) ;  /* 0x00000000020c7348 */ /* 0x000fea0003c00000 */
[----:B------:R-:W-:Y:S02]  /*10650*/  ELECT P0, UR62, PT ;  /* 0x00000000003e782f */ /* 0x000fe40003800000 */
[----:B------:R-:W-:Y:S01]  /*10660*/  MOV R2, UR62 ;  /* 0x0000003e00027c02 */ /* 0x000fe20008000f00 */
[----:B------:R-:W-:Y:S10]  /*10670*/  ENDCOLLECTIVE ;  /* 0x000000000000791b */ /* 0x000ff40003800000 */
.L_x_330:
[----:B------:R-:W-:Y:S05]  /*10680*/  BSYNC B1 ;  /* 0x0000000000017941 */ /* 0x000fea0003800000 */
.L_x_329:
[----:B------:R-:W-:Y:S05]  /*10690*/  BRA `(.L_x_331) ;  /* 0xffffffec00547947 */ /* 0x000fea000383ffff */
.L_x_308:
[----:B0-----:R0:W2:Y:S02]  /*106a0*/  SYNCS.PHASECHK.TRANS64.TRYWAIT P0, [R13+URZ+0x48], R4 ;  /* 0x000048040d0075a7 */ /* 0x0010a4000800017f */
[----:B--2---:R-:W-:Y:S05]  /*106b0*/  @!P0 NANOSLEEP.SYNCS 0x989680 ;  /* 0x009896800000895d */ /* 0x004fea0003900000 */
[----:B------:R-:W2:Y:S02]  /*106c0*/  @!P0 SYNCS.PHASECHK.TRANS64 P0, [R13+URZ+0x48], R4 ;  /* 0x000048040d0085a7 */ /* 0x000ea4000800007f */
[----:B--2---:R-:W-:Y:S05]  /*106d0*/  @!P0 BRA `(.L_x_308) ;  /* 0xfffffffc00f08947 */ /* 0x004fea000383ffff */
[----:B------:R-:W-:Y:S05]  /*106e0*/  BRA `(.L_x_332) ;  /* 0xffffffec00987947 */ /* 0x000fea000383ffff */
.L_x_316:
[----:B------:R-:W-:Y:S01]  /*106f0*/  BSSY B0, `(.L_x_333) ;  /* 0x0000006000007945 */ /* 0x000fe20003800000 */
[----:B------:R-:W-:-:S07]  /*10700*/  IMAD.MOV.U32 R2, RZ, RZ, -0x1 ;  /* 0xffffffffff027424 */ /* 0x000fce00078e00ff */
[----:B------:R-:W-:Y:S05]  /*10710*/  WARPSYNC.COLLECTIVE R2, `(.L_x_334) ;  /* 0x00000000020c7348 */ /* 0x000fea0003c00000 */
[----:B------:R-:W-:Y:S02]  /*10720*/  ELECT P0, UR62, PT ;  /* 0x00000000003e782f */ /* 0x000fe40003800000 */
[----:B------:R-:W-:Y:S01]  /*10730*/  MOV R2, UR62 ;  /* 0x0000003e00027c02 */ /* 0x000fe20008000f00 */
[----:B------:R-:W-:Y:S10]  /*10740*/  ENDCOLLECTIVE ;  /* 0x000000000000791b */ /* 0x000ff40003800000 */
.L_x_334:
[----:B------:R-:W-:Y:S05]  /*10750*/  BSYNC B0 ;  /* 0x0000000000007941 */ /* 0x000fea0003800000 */
.L_x_333:
[----:B------:R-:W-:Y:S05]  /*10760*/  BRA `(.L_x_335) ;  /* 0xfffffff800087947 */ /* 0x000fea000383ffff */
.L_x_320:
[----:B0-----:R0:W1:Y:S02]  /*10770*/  SYNCS.PHASECHK.TRANS64.TRYWAIT P0, [R7+URZ], R4 ;  /* 0x00000004070075a7 */ /* 0x001064000800017f */
[----:B-1----:R-:W-:Y:S05]  /*10780*/  @!P0 NANOSLEEP.SYNCS 0x989680 ;  /* 0x009896800000895d */ /* 0x002fea0003900000 */
[----:B------:R-:W1:Y:S02]  /*10790*/  @!P0 SYNCS.PHASECHK.TRANS64 P0, [R7+URZ], R4 ;  /* 0x00000004070085a7 */ /* 0x000e64000800007f */
[----:B-1----:R-:W-:Y:S05]  /*107a0*/  @!P0 BRA `(.L_x_320) ;  /* 0xfffffffc00f08947 */ /* 0x002fea000383ffff */
[----:B------:R-:W-:Y:S05]  /*107b0*/  BRA `(.L_x_336) ;  /* 0xfffffff8004c7947 */ /* 0x000fea000383ffff */
.L_x_321:
[----:B0-----:R0:W1:Y:S02]  /*107c0*/  SYNCS.PHASECHK.TRANS64.TRYWAIT P0, [R8+URZ], R5 ;  /* 0x00000005080075a7 */ /* 0x001064000800017f */
[----:B-1----:R-:W-:Y:S05]  /*107d0*/  @!P0 NANOSLEEP.SYNCS 0x989680 ;  /* 0x009896800000895d */ /* 0x002fea0003900000 */
[----:B------:R-:W1:Y:S02]  /*107e0*/  @!P0 SYNCS.PHASECHK.TRANS64 P0, [R8+URZ], R5 ;  /* 0x00000005080085a7 */ /* 0x000e64000800007f */
[----:B-1----:R-:W-:Y:S05]  /*107f0*/  @!P0 BRA `(.L_x_321) ;  /* 0xfffffffc00f08947 */ /* 0x002fea000383ffff */
[----:B------:R-:W-:Y:S05]  /*10800*/  BRA `(.L_x_337) ;  /* 0xfffffff8005c7947 */ /* 0x000fea000383ffff */
.L_x_322:
[----:B0-----:R0:W1:Y:S02]  /*10810*/  SYNCS.PHASECHK.TRANS64.TRYWAIT P0, [R9+URZ], R4 ;  /* 0x00000004090075a7 */ /* 0x001064000800017f */
[----:B-1----:R-:W-:Y:S05]  /*10820*/  @!P0 NANOSLEEP.SYNCS 0x989680 ;  /* 0x009896800000895d */ /* 0x002fea0003900000 */
[----:B------:R-:W1:Y:S02]  /*10830*/  @!P0 SYNCS.PHASECHK.TRANS64 P0, [R9+URZ], R4 ;  /* 0x00000004090085a7 */ /* 0x000e64000800007f */
[----:B-1----:R-:W-:Y:S05]  /*10840*/  @!P0 BRA `(.L_x_322) ;  /* 0xfffffffc00f08947 */ /* 0x002fea000383ffff */
[----:B------:R-:W-:Y:S05]  /*10850*/  BRA `(.L_x_338) ;  /* 0xfffffff8006c7947 */ /* 0x000fea000383ffff */
.L_x_323:
[----:B0-----:R0:W1:Y:S02]  /*10860*/  SYNCS.PHASECHK.TRANS64.TRYWAIT P0, [R8+URZ], R5 ;  /* 0x00000005080075a7 */ /* 0x001064000800017f */
[----:B-1----:R-:W-:Y:S05]  /*10870*/  @!P0 NANOSLEEP.SYNCS 0x989680 ;  /* 0x009896800000895d */ /* 0x002fea0003900000 */
[----:B------:R-:W1:Y:S02]  /*10880*/  @!P0 SYNCS.PHASECHK.TRANS64 P0, [R8+URZ], R5 ;  /* 0x00000005080085a7 */ /* 0x000e64000800007f */
[----:B-1----:R-:W-:Y:S05]  /*10890*/  @!P0 BRA `(.L_x_323) ;  /* 0xfffffffc00f08947 */ /* 0x002fea000383ffff */
[----:B------:R-:W-:Y:S05]  /*108a0*/  BRA `(.L_x_339) ;  /* 0xfffffff8007c7947 */ /* 0x000fea000383ffff */
.L_x_324:
[----:B0-----:R0:W1:Y:S02]  /*108b0*/  SYNCS.PHASECHK.TRANS64.TRYWAIT P0, [R9+URZ], R4 ;  /* 0x00000004090075a7 */ /* 0x001064000800017f */
[----:B-1----:R-:W-:Y:S05]  /*108c0*/  @!P0 NANOSLEEP.SYNCS 0x989680 ;  /* 0x009896800000895d */ /* 0x002fea0003900000 */
[----:B------:R-:W1:Y:S02]  /*108d0*/  @!P0 SYNCS.PHASECHK.TRANS64 P0, [R9+URZ], R4 ;  /* 0x00000004090085a7 */ /* 0x000e64000800007f */
[----:B-1----:R-:W-:Y:S05]  /*108e0*/  @!P0 BRA `(.L_x_324) ;  /* 0xfffffffc00f08947 */ /* 0x002fea000383ffff */
[----:B------:R-:W-:Y:S05]  /*108f0*/  BRA `(.L_x_340) ;  /* 0xfffffff8008c7947 */ /* 0x000fea000383ffff */
.L_x_325:
[----:B0-----:R0:W1:Y:S02]  /*10900*/  SYNCS.PHASECHK.TRANS64.TRYWAIT P0, [R8+URZ], R5 ;  /* 0x00000005080075a7 */ /* 0x001064000800017f */
[----:B-1----:R-:W-:Y:S05]  /*10910*/  @!P0 NANOSLEEP.SYNCS 0x989680 ;  /* 0x009896800000895d */ /* 0x002fea0003900000 */
[----:B------:R-:W1:Y:S02]  /*10920*/  @!P0 SYNCS.PHASECHK.TRANS64 P0, [R8+URZ], R5 ;  /* 0x00000005080085a7 */ /* 0x000e64000800007f */
[----:B-1----:R-:W-:Y:S05]  /*10930*/  @!P0 BRA `(.L_x_325) ;  /* 0xfffffffc00f08947 */ /* 0x002fea000383ffff */
[----:B------:R-:W-:Y:S05]  /*10940*/  BRA `(.L_x_341) ;  /* 0xfffffff8009c7947 */ /* 0x000fea000383ffff */
.L_x_326:
[----:B0-----:R0:W1:Y:S02]  /*10950*/  SYNCS.PHASECHK.TRANS64.TRYWAIT P0, [R9+URZ], R4 ;  /* 0x00000004090075a7 */ /* 0x001064000800017f */
[----:B-1----:R-:W-:Y:S05]  /*10960*/  @!P0 NANOSLEEP.SYNCS 0x989680 ;  /* 0x009896800000895d */ /* 0x002fea0003900000 */
[----:B------:R-:W1:Y:S02]  /*10970*/  @!P0 SYNCS.PHASECHK.TRANS64 P0, [R9+URZ], R4 ;  /* 0x00000004090085a7 */ /* 0x000e64000800007f */
[----:B-1----:R-:W-:Y:S05]  /*10980*/  @!P0 BRA `(.L_x_326) ;  /* 0xfffffffc00f08947 */ /* 0x002fea000383ffff */
[----:B------:R-:W-:Y:S05]  /*10990*/  BRA `(.L_x_342) ;  /* 0xfffffff800ac7947 */ /* 0x000fea000383ffff */
.L_x_327:
[----:B0-----:R0:W1:Y:S02]  /*109a0*/  SYNCS.PHASECHK.TRANS64.TRYWAIT P0, [R6+URZ], R5 ;  /* 0x00000005060075a7 */ /* 0x001064000800017f */
[----:B-1----:R-:W-:Y:S05]  /*109b0*/  @!P0 NANOSLEEP.SYNCS 0x989680 ;  /* 0x009896800000895d */ /* 0x002fea0003900000 */
[----:B------:R-:W1:Y:S02]  /*109c0*/  @!P0 SYNCS.PHASECHK.TRANS64 P0, [R6+URZ], R5 ;  /* 0x00000005060085a7 */ /* 0x000e64000800007f */
[----:B-1----:R-:W-:Y:S05]  /*109d0*/  @!P0 BRA `(.L_x_327) ;  /* 0xfffffffc00f08947 */ /* 0x002fea000383ffff */
[----:B------:R-:W-:Y:S05]  /*109e0*/  BRA `(.L_x_343) ;  /* 0xfffffff800b47947 */ /* 0x000fea000383ffff */
.L_x_344:
[----:B------:R-:W-:-:S00]  /*109f0*/  BRA `(.L_x_344) ;  /* 0xfffffffc00fc7947 */ /* 0x000fc0000383ffff */
[----:B------:R-:W-:-:S00]  /*10a00*/  NOP ;  /* 0x0000000000007918 */ /* 0x000fc00000000000 */
[----:B------:R-:W-:-:S00]  /*10a10*/  NOP ;  /* 0x0000000000007918 */ /* 0x000fc00000000000 */
[----:B------:R-:W-:-:S00]  /*10a20*/  NOP ;  /* 0x0000000000007918 */ /* 0x000fc00000000000 */
[----:B------:R-:W-:-:S00]  /*10a30*/  NOP ;  /* 0x0000000000007918 */ /* 0x000fc00000000000 */
[----:B------:R-:W-:-:S00]  /*10a40*/  NOP ;  /* 0x0000000000007918 */ /* 0x000fc00000000000 */
[----:B------:R-:W-:-:S00]  /*10a50*/  NOP ;  /* 0x0000000000007918 */ /* 0x000fc00000000000 */
[----:B------:R-:W-:-:S00]  /*10a60*/  NOP ;  /* 0x0000000000007918 */ /* 0x000fc00000000000 */
[----:B------:R-:W-:-:S00]  /*10a70*/  NOP ;  /* 0x0000000000007918 */ /* 0x000fc00000000000 */
.L_x_345:


//--------------------- .nv.shared._ZN7cutlass13device_kernelINS_4gemm6kernel13GemmUniversalIN4cute5tupleIJiiiiEEENS1_10collective13CollectiveMmaINS1_37MainloopSm90TmaGmmaWarpSpecializedFP8ILi9ENS5_IJNS4_1CILi1EEENSA_ILi2EEESB_EEENS1_35KernelTmaWarpSpecializedCooperativeEEENS5_IJNSA_ILi128EEENSA_ILi256EEENSA_ILi64EEEEEENS_12float_e5m2_tENS5_IJlSB_lEEESK_SL_NS4_8TiledMMAINS4_8MMA_AtomIJNS4_4SM904GMMA31MMA_64x256x32_F32E5M2E5M2_SS_TNILNSP_7ScaleInE1ELSR_1EEEEEENS4_6LayoutINS5_IJSC_SB_SB_EEENS5_IJSB_NSA_ILi0EEESW_EEEEENS5_IJNS4_10UnderscoreESZ_SZ_EEEEENS4_23SM90_TMA_LOAD_MULTICASTENS4_14ComposedLayoutINS4_7SwizzleILi2ELi4ELi3EEENS4_18smem_ptr_flag_bitsILi8EEENSU_INS5_IJNSA_ILi8EEESI_EEENS5_IJSI_SB_EEEEEEEvNS4_8identityENS4_13SM90_TMA_LOADES1C_vS1D_EENS_8epilogue10collective6detail29Sm90TmaWarpSpecializedAdapterINS1H_15DefaultEpilogueISK_SL_SL_NS1G_6thread17LinearCombinationISK_Li1EffLNS1L_9ScaleType4KindE0ELNS_15FloatRoundStyleE2ESK_EENS1_15EpilogueDefaultEEEEEvvEEEEvNT_6ParamsE --------------------------
	.section	.nv.shared._ZN7cutlass13device_kernelINS_4gemm6kernel13GemmUniversalIN4cute5tupleIJiiiiEEENS1_10collective13CollectiveMmaINS1_37MainloopSm90TmaGmmaWarpSpecializedFP8ILi9ENS5_IJNS4_1CILi1EEENSA_ILi2EEESB_EEENS1_35KernelTmaWarpSpecializedCooperativeEEENS5_IJNSA_ILi128EEENSA_ILi256EEENSA_ILi64EEEEEENS_12float_e5m2_tENS5_IJlSB_lEEESK_SL_NS4_8TiledMMAINS4_8MMA_AtomIJNS4_4SM904GMMA31MMA_64x256x32_F32E5M2E5M2_SS_TNILNSP_7ScaleInE1ELSR_1EEEEEENS4_6LayoutINS5_IJSC_SB_SB_EEENS5_IJSB_NSA_ILi0EEESW_EEEEENS5_IJNS4_10UnderscoreESZ_SZ_EEEEENS4_23SM90_TMA_LOAD_MULTICASTENS4_14ComposedLayoutINS4_7SwizzleILi2ELi4ELi3EEENS4_18smem_ptr_flag_bitsILi8EEENSU_INS5_IJNSA_ILi8EEESI_EEENS5_IJSI_SB_EEEEEEEvNS4_8identityENS4_13SM90_TMA_LOADES1C_vS1D_EENS_8epilogue10collective6detail29Sm90TmaWarpSpecializedAdapterINS1H_15DefaultEpilogueISK_SL_SL_NS1G_6thread17LinearCombinationISK_Li1EffLNS1L_9ScaleType4KindE0ELNS_15FloatRoundStyleE2ESK_EENS1_15EpilogueDefaultEEEEEvvEEEEvNT_6ParamsE,"aw",@nobits
	.sectionflags	@""
	.align	16
	.zero		1024


//--------------------- .nv.shared.reserved.0     --------------------------
	.section	.nv.shared.reserved.0,"aw",@nobits
	.weak		__nv_reservedSMEM_offset_0_alias
	.size		__nv_reservedSMEM_offset_0_alias, 0, 0
	.other		__nv_reservedSMEM_offset_0_alias,@"STO_CUDA_RESERVED_SHARED STV_DEFAULT"
__nv_reservedSMEM_offset_0_alias:
	.zero		0


//--------------------- .nv.global                --------------------------
	.section	.nv.global,"aw",@nobits
.nv.global:
	.type		_ZN40_INTERNAL_9f813c69_4_k_cu_d8e321d4_248584cute1_E,@object
	.size		_ZN40_INTERNAL_9f813c69_4_k_cu_d8e321d4_248584cute1_E,(_ZN40_INTERNAL_9f813c69_4_k_cu_d8e321d4_248584cuda3std3__45__cpo6cbeginE - _ZN40_INTERNAL_9f813c69_4_k_cu_d8e321d4_248584cute1_E)
_ZN40_INTERNAL_9f813c69_4_k_cu_d8e321d4_248584cute1_E:
	.zero		1
	.type		_ZN40_INTERNAL_9f813c69_4_k_cu_d8e321d4_248584cuda3std3__45__cpo6cbeginE,@object
	.size		_ZN40_INTERNAL_9f813c69_4_k_cu_d8e321d4_248584cuda3std3__45__cpo6cbeginE,(_ZN40_INTERNAL_9f813c69_4_k_cu_d8e321d4_248584cuda3std3__48in_placeE - _ZN40_INTERNAL_9f813c69_4_k_cu_d8e321d4_248584cuda3std3__45__cpo6cbeginE)
_ZN40_INTERNAL_9f813c69_4_k_cu_d8e321d4_248584cuda3std3__45__cpo6cbeginE:
	.zero		1
	.type		_ZN40_INTERNAL_9f813c69_4_k_cu_d8e321d4_248584cuda3std3__48in_placeE,@object
	.size		_ZN40_INTERNAL_9f813c69_4_k_cu_d8e321d4_248584cuda3std3__48in_placeE,(_ZN40_INTERNAL_9f813c69_4_k_cu_d8e321d4_248584cuda3std6ranges3__45__cpo9iter_moveE - _ZN40_INTERNAL_9f813c69_4_k_cu_d8e321d4_248584cuda3std3__48in_placeE)
_ZN40_INTERNAL_9f813c69_4_k_cu_d8e321d4_248584cuda3std3__48in_placeE:
	.zero		1
	.type		_ZN40_INTERNAL_9f813c69_4_k_cu_d8e321d4_248584cuda3std6ranges3__45__cpo9iter_moveE,@object
	.size		_ZN40_INTERNAL_9f813c69_4_k_cu_d8e321d4_248584cuda3std6ranges3__45__cpo9iter_moveE,(_ZN40_INTERNAL_9f813c69_4_k_cu_d8e321d4_248584cuda3std3__45__cpo5beginE - _ZN40_INTERNAL_9f813c69_4_k_cu_d8e321d4_248584cuda3std6ranges3__45__cpo9iter_moveE)
_ZN40_INTERNAL_9f813c69_4_k_cu_d8e321d4_248584cuda3std6ranges3__45__cpo9iter_moveE:
	.zero		1
	.type		_ZN40_INTERNAL_9f813c69_4_k_cu_d8e321d4_248584cuda3std3__45__cpo5beginE,@object
	.size		_ZN40_INTERNAL_9f813c69_4_k_cu_d8e321d4_248584cuda3std3__45__cpo5beginE,(_ZN40_INTERNAL_9f813c69_4_k_cu_d8e321d4_248584cuda3std3__442_GLOBAL__N__9f813c69_4_k_cu_d8e321d4_248586ignoreE - _ZN40_INTERNAL_9f813c69_4_k_cu_d8e321d4_248584cuda3std3__45__cpo5beginE)
_ZN40_INTERNAL_9f813c69_4_k_cu_d8e321d4_248584cuda3std3__45__cpo5beginE:
	.zero		1
	.type		_ZN40_INTERNAL_9f813c69_4_k_cu_d8e321d4_248584cuda3std3__442_GLOBAL__N__9f813c69_4_k_cu_d8e321d4_248586ignoreE,@object
	.size		_ZN40_INTERNAL_9f813c69_4_k_cu_d8e321d4_248584cuda3std3__442_GLOBAL__N__9f813c69_4_k_cu_d8e321d4_248586ignoreE,(_ZN40_INTERNAL_9f813c69_4_k_cu_d8e321d4_248584cute7productE - _ZN40_INTERNAL_9f813c69_4_k_cu_d8e321d4_248584cuda3std3__442_GLOBAL__N__9f813c69_4_k_cu_d8e321d4_248586ignoreE)
_ZN40_INTERNAL_9f813c69_4_k_cu_d8e321d4_248584cuda3std3__442_GLOBAL__N__9f813c69_4_k_cu_d8e321d4_248586ignoreE:
	.zero		1
	.type		_ZN40_INTERNAL_9f813c69_4_k_cu_d8e321d4_248584cute7productE,@object
	.size		_ZN40_INTERNAL_9f813c69_4_k_cu_d8e321d4_248584cute7productE,(_ZN40_INTERNAL_9f813c69_4_k_cu_d8e321d4_248584cuda3std3__45__cpo3endE - _ZN40_INTERNAL_9f813c69_4_k_cu_d8e321d4_248584cute7productE)
_ZN40_INTERNAL_9f813c69_4_k_cu_d8e321d4_248584cute7productE:
	.zero		1
	.type		_ZN40_INTERNAL_9f813c69_4_k_cu_d8e321d4_248584cuda3std3__45__cpo3endE,@object
	.size		_ZN40_INTERNAL_9f813c69_4_k_cu_d8e321d4_248584cuda3std3__45__cpo3endE,(_ZN40_INTERNAL_9f813c69_4_k_cu_d8e321d4_248584cuda3std3__419piecewise_constructE - _ZN40_INTERNAL_9f813c69_4_k_cu_d8e321d4_248584cuda3std3__45__cpo3endE)
_ZN40_INTERNAL_9f813c69_4_k_cu_d8e321d4_248584cuda3std3__45__cpo3endE:
	.zero		1
	.type		_ZN40_INTERNAL_9f813c69_4_k_cu_d8e321d4_248584cuda3std3__419piecewise_constructE,@object
	.size		_ZN40_INTERNAL_9f813c69_4_k_cu_d8e321d4_248584cuda3std3__419piecewise_constructE,(_ZN40_INTERNAL_9f813c69_4_k_cu_d8e321d4_248584cuda3std3__45__cpo4cendE - _ZN40_INTERNAL_9f813c69_4_k_cu_d8e321d4_248584cuda3std3__419piecewise_constructE)
_ZN40_INTERNAL_9f813c69_4_k_cu_d8e321d4_248584cuda3std3__419piecewise_constructE:
	.zero		1
	.type		_ZN40_INTERNAL_9f813c69_4_k_cu_d8e321d4_248584cuda3std3__45__cpo4cendE,@object
	.size		_ZN40_INTERNAL_9f813c69_4_k_cu_d8e321d4_248584cuda3std3__45__cpo4cendE,(_ZN40_INTERNAL_9f813c69_4_k_cu_d8e321d4_248584cuda3std6ranges3__45__cpo4swapE - _ZN40_INTERNAL_9f813c69_4_k_cu_d8e321d4_248584cuda3std3__45__cpo4cendE)
_ZN40_INTERNAL_9f813c69_4_k_cu_d8e321d4_248584cuda3std3__45__cpo4cendE:
	.zero		1
	.type		_ZN40_INTERNAL_9f813c69_4_k_cu_d8e321d4_248584cuda3std6ranges3__45__cpo4swapE,@object
	.size		_ZN40_INTERNAL_9f813c69_4_k_cu_d8e321d4_248584cuda3std6ranges3__45__cpo4swapE,(.L_7 - _ZN40_INTERNAL_9f813c69_4_k_cu_d8e321d4_248584cuda3std6ranges3__45__cpo4swapE)
_ZN40_INTERNAL_9f813c69_4_k_cu_d8e321d4_248584cuda3std6ranges3__45__cpo4swapE:
	.zero		1
.L_7:


//--------------------- .nv.constant0._ZN7cutlass13device_kernelINS_4gemm6kernel13GemmUniversalIN4cute5tupleIJiiiiEEENS1_10collective13CollectiveMmaINS1_37MainloopSm90TmaGmmaWarpSpecializedFP8ILi9ENS5_IJNS4_1CILi1EEENSA_ILi2EEESB_EEENS1_35KernelTmaWarpSpecializedCooperativeEEENS5_IJNSA_ILi128EEENSA_ILi256EEENSA_ILi64EEEEEENS_12float_e5m2_tENS5_IJlSB_lEEESK_SL_NS4_8TiledMMAINS4_8MMA_AtomIJNS4_4SM904GMMA31MMA_64x256x32_F32E5M2E5M2_SS_TNILNSP_7ScaleInE1ELSR_1EEEEEENS4_6LayoutINS5_IJSC_SB_SB_EEENS5_IJSB_NSA_ILi0EEESW_EEEEENS5_IJNS4_10UnderscoreESZ_SZ_EEEEENS4_23SM90_TMA_LOAD_MULTICASTENS4_14ComposedLayoutINS4_7SwizzleILi2ELi4ELi3EEENS4_18smem_ptr_flag_bitsILi8EEENSU_INS5_IJNSA_ILi8EEESI_EEENS5_IJSI_SB_EEEEEEEvNS4_8identityENS4_13SM90_TMA_LOADES1C_vS1D_EENS_8epilogue10collective6detail29Sm90TmaWarpSpecializedAdapterINS1H_15DefaultEpilogueISK_SL_SL_NS1G_6thread17LinearCombinationISK_Li1EffLNS1L_9ScaleType4KindE0ELNS_15FloatRoundStyleE2ESK_EENS1_15EpilogueDefaultEEEEEvvEEEEvNT_6ParamsE --------------------------
	.section	.nv.constant0._ZN7cutlass13device_kernelINS_4gemm6kernel13GemmUniversalIN4cute5tupleIJiiiiEEENS1_10collective13CollectiveMmaINS1_37MainloopSm90TmaGmmaWarpSpecializedFP8ILi9ENS5_IJNS4_1CILi1EEENSA_ILi2EEESB_EEENS1_35KernelTmaWarpSpecializedCooperativeEEENS5_IJNSA_ILi128EEENSA_ILi256EEENSA_ILi64EEEEEENS_12float_e5m2_tENS5_IJlSB_lEEESK_SL_NS4_8TiledMMAINS4_8MMA_AtomIJNS4_4SM904GMMA31MMA_64x256x32_F32E5M2E5M2_SS_TNILNSP_7ScaleInE1ELSR_1EEEEEENS4_6LayoutINS5_IJSC_SB_SB_EEENS5_IJSB_NSA_ILi0EEESW_EEEEENS5_IJNS4_10UnderscoreESZ_SZ_EEEEENS4_23SM90_TMA_LOAD_MULTICASTENS4_14ComposedLayoutINS4_7SwizzleILi2ELi4ELi3EEENS4_18smem_ptr_flag_bitsILi8EEENSU_INS5_IJNSA_ILi8EEESI_EEENS5_IJSI_SB_EEEEEEEvNS4_8identityENS4_13SM90_TMA_LOADES1C_vS1D_EENS_8epilogue10collective6detail29Sm90TmaWarpSpecializedAdapterINS1H_15DefaultEpilogueISK_SL_SL_NS1G_6thread17LinearCombinationISK_Li1EffLNS1L_9ScaleType4KindE0ELNS_15FloatRoundStyleE2ESK_EENS1_15EpilogueDefaultEEEEEvvEEEEvNT_6ParamsE,"a",@progbits
	.sectionflags	@""
	.align	4
.nv.constant0._ZN7cutlass13device_kernelINS_4gemm6kernel13GemmUniversalIN4cute5tupleIJiiiiEEENS1_10collective13CollectiveMmaINS1_37MainloopSm90TmaGmmaWarpSpecializedFP8ILi9ENS5_IJNS4_1CILi1EEENSA_ILi2EEESB_EEENS1_35KernelTmaWarpSpecializedCooperativeEEENS5_IJNSA_ILi128EEENSA_ILi256EEENSA_ILi64EEEEEENS_12float_e5m2_tENS5_IJlSB_lEEESK_SL_NS4_8TiledMMAINS4_8MMA_AtomIJNS4_4SM904GMMA31MMA_64x256x32_F32E5M2E5M2_SS_TNILNSP_7ScaleInE1ELSR_1EEEEEENS4_6LayoutINS5_IJSC_SB_SB_EEENS5_IJSB_NSA_ILi0EEESW_EEEEENS5_IJNS4_10UnderscoreESZ_SZ_EEEEENS4_23SM90_TMA_LOAD_MULTICASTENS4_14ComposedLayoutINS4_7SwizzleILi2ELi4ELi3EEENS4_18smem_ptr_flag_bitsILi8EEENSU_INS5_IJNSA_ILi8EEESI_EEENS5_IJSI_SB_EEEEEEEvNS4_8identityENS4_13SM90_TMA_LOADES1C_vS1D_EENS_8epilogue10collective6detail29Sm90TmaWarpSpecializedAdapterINS1H_15DefaultEpilogueISK_SL_SL_NS1G_6thread17LinearCombinationISK_Li1EffLNS1L_9ScaleType4KindE0ELNS_15FloatRoundStyleE2ESK_EENS1_15EpilogueDefaultEEEEEvvEEEEvNT_6ParamsE:
	.zero		1664


//--------------------- SYMBOLS --------------------------

	.type		.nv.reservedSmem.offset0,@object
	.size		.nv.reservedSmem.offset0,0x4
